//
// Generated by NVIDIA NVVM Compiler
//
// Compiler Build ID: CL-36424714
// Cuda compilation tools, release 13.0, V13.0.88
// Based on NVVM 20.0.0
//

.version 9.0
.target sm_100
.address_size 64

	// .globl	reset
.global .align 4 .b8 precalc_xorwow_matrix[102400];
.global .align 4 .b8 precalc_xorwow_offset_matrix[102400];
.global .align 4 .b8 mrg32k3aM1[2304];
.global .align 4 .b8 mrg32k3aM2[2304];
.global .align 4 .b8 mrg32k3aM1SubSeq[2016];
.global .align 4 .b8 mrg32k3aM2SubSeq[2016];
.global .align 4 .b8 mrg32k3aM1Seq[2304];
.global .align 4 .b8 mrg32k3aM2Seq[2304];
.const .align 8 .b8 __cr_lgamma_table[72];

.visible .entry reset(
	.param .u64 .ptr .align 1 reset_param_0,
	.param .u64 .ptr .align 1 reset_param_1,
	.param .u32 reset_param_2,
	.param .u32 reset_param_3
)
{
	.local .align 8 .b8 	__local_depot0[48];
	.reg .b64 	%SP;
	.reg .b64 	%SPL;
	.reg .pred 	%p<65>;
	.reg .b32 	%r<1270>;
	.reg .b32 	%f<28>;
	.reg .b64 	%rd<27>;

	mov.u64 	%SPL, __local_depot0;
	ld.param.u64 	%rd11, [reset_param_1];
	ld.param.u32 	%r546, [reset_param_2];
	ld.param.u32 	%r547, [reset_param_3];
	add.u64 	%rd1, %SPL, 0;
	mov.u32 	%r552, %ctaid.x;
	mov.u32 	%r553, %ntid.x;
	mul.lo.s32 	%r1, %r552, %r553;
	mov.u32 	%r2, %tid.x;
	add.s32 	%r3, %r1, %r2;
	mov.b32 	%r1002, -1615922949;
	mov.b32 	%r554, 1917454334;
	st.local.v2.u32 	[%rd1], {%r554, %r1002};
	mov.b32 	%r1000, -123459836;
	mov.b32 	%r1001, -1916174845;
	st.local.v2.u32 	[%rd1+8], {%r1001, %r1000};
	mov.b32 	%r998, -1733596417;
	mov.b32 	%r555, -589760388;
	st.local.v2.u32 	[%rd1+16], {%r555, %r998};
	setp.eq.s32 	%p1, %r3, 0;
	@%p1 bra 	$L__BB0_115;
	cvt.s64.s32 	%rd26, %r3;
	mov.b32 	%r985, 0;
	mov.b32 	%r1002, -1615922949;
	mov.b32 	%r1001, -1916174845;
	mov.b32 	%r1000, -123459836;
	mov.b32 	%r998, -1733596417;
$L__BB0_2:
	mov.u64 	%rd3, %rd26;
	and.b64  	%rd4, %rd3, 3;
	setp.eq.s64 	%p2, %rd4, 0;
	@%p2 bra 	$L__BB0_114;
	mul.wide.u32 	%rd13, %r985, 3200;
	mov.u64 	%rd14, precalc_xorwow_matrix;
	add.s64 	%rd5, %rd14, %rd13;
	mov.b32 	%r998, 0;
	mov.u32 	%r999, %r998;
	mov.u32 	%r1000, %r998;
	mov.u32 	%r1001, %r998;
	mov.u32 	%r1002, %r998;
	mov.u32 	%r991, %r998;
$L__BB0_4:
	mul.wide.u32 	%rd15, %r991, 4;
	add.s64 	%rd16, %rd1, %rd15;
	ld.local.u32 	%r15, [%rd16+4];
	shl.b32 	%r16, %r991, 5;
	mov.b32 	%r997, 0;
$L__BB0_5:
	.pragma "nounroll";
	shr.u32 	%r563, %r15, %r997;
	and.b32  	%r564, %r563, 1;
	setp.eq.b32 	%p3, %r564, 1;
	not.pred 	%p4, %p3;
	add.s32 	%r565, %r16, %r997;
	mul.lo.s32 	%r566, %r565, 5;
	mul.wide.u32 	%rd17, %r566, 4;
	add.s64 	%rd6, %rd5, %rd17;
	@%p4 bra 	$L__BB0_7;
	ld.global.u32 	%r567, [%rd6];
	xor.b32  	%r1002, %r1002, %r567;
	ld.global.u32 	%r568, [%rd6+4];
	xor.b32  	%r1001, %r1001, %r568;
	ld.global.u32 	%r569, [%rd6+8];
	xor.b32  	%r1000, %r1000, %r569;
	ld.global.u32 	%r570, [%rd6+12];
	xor.b32  	%r999, %r999, %r570;
	ld.global.u32 	%r571, [%rd6+16];
	xor.b32  	%r998, %r998, %r571;
$L__BB0_7:
	and.b32  	%r573, %r563, 2;
	setp.eq.s32 	%p5, %r573, 0;
	@%p5 bra 	$L__BB0_9;
	ld.global.u32 	%r574, [%rd6+20];
	xor.b32  	%r1002, %r1002, %r574;
	ld.global.u32 	%r575, [%rd6+24];
	xor.b32  	%r1001, %r1001, %r575;
	ld.global.u32 	%r576, [%rd6+28];
	xor.b32  	%r1000, %r1000, %r576;
	ld.global.u32 	%r577, [%rd6+32];
	xor.b32  	%r999, %r999, %r577;
	ld.global.u32 	%r578, [%rd6+36];
	xor.b32  	%r998, %r998, %r578;
$L__BB0_9:
	and.b32  	%r580, %r563, 4;
	setp.eq.s32 	%p6, %r580, 0;
	@%p6 bra 	$L__BB0_11;
	ld.global.u32 	%r581, [%rd6+40];
	xor.b32  	%r1002, %r1002, %r581;
	ld.global.u32 	%r582, [%rd6+44];
	xor.b32  	%r1001, %r1001, %r582;
	ld.global.u32 	%r583, [%rd6+48];
	xor.b32  	%r1000, %r1000, %r583;
	ld.global.u32 	%r584, [%rd6+52];
	xor.b32  	%r999, %r999, %r584;
	ld.global.u32 	%r585, [%rd6+56];
	xor.b32  	%r998, %r998, %r585;
$L__BB0_11:
	and.b32  	%r587, %r563, 8;
	setp.eq.s32 	%p7, %r587, 0;
	@%p7 bra 	$L__BB0_13;
	ld.global.u32 	%r588, [%rd6+60];
	xor.b32  	%r1002, %r1002, %r588;
	ld.global.u32 	%r589, [%rd6+64];
	xor.b32  	%r1001, %r1001, %r589;
	ld.global.u32 	%r590, [%rd6+68];
	xor.b32  	%r1000, %r1000, %r590;
	ld.global.u32 	%r591, [%rd6+72];
	xor.b32  	%r999, %r999, %r591;
	ld.global.u32 	%r592, [%rd6+76];
	xor.b32  	%r998, %r998, %r592;
$L__BB0_13:
	and.b32  	%r594, %r563, 16;
	setp.eq.s32 	%p8, %r594, 0;
	@%p8 bra 	$L__BB0_15;
	ld.global.u32 	%r595, [%rd6+80];
	xor.b32  	%r1002, %r1002, %r595;
	ld.global.u32 	%r596, [%rd6+84];
	xor.b32  	%r1001, %r1001, %r596;
	ld.global.u32 	%r597, [%rd6+88];
	xor.b32  	%r1000, %r1000, %r597;
	ld.global.u32 	%r598, [%rd6+92];
	xor.b32  	%r999, %r999, %r598;
	ld.global.u32 	%r599, [%rd6+96];
	xor.b32  	%r998, %r998, %r599;
$L__BB0_15:
	and.b32  	%r601, %r563, 32;
	setp.eq.s32 	%p9, %r601, 0;
	@%p9 bra 	$L__BB0_17;
	ld.global.u32 	%r602, [%rd6+100];
	xor.b32  	%r1002, %r1002, %r602;
	ld.global.u32 	%r603, [%rd6+104];
	xor.b32  	%r1001, %r1001, %r603;
	ld.global.u32 	%r604, [%rd6+108];
	xor.b32  	%r1000, %r1000, %r604;
	ld.global.u32 	%r605, [%rd6+112];
	xor.b32  	%r999, %r999, %r605;
	ld.global.u32 	%r606, [%rd6+116];
	xor.b32  	%r998, %r998, %r606;
$L__BB0_17:
	and.b32  	%r608, %r563, 64;
	setp.eq.s32 	%p10, %r608, 0;
	@%p10 bra 	$L__BB0_19;
	ld.global.u32 	%r609, [%rd6+120];
	xor.b32  	%r1002, %r1002, %r609;
	ld.global.u32 	%r610, [%rd6+124];
	xor.b32  	%r1001, %r1001, %r610;
	ld.global.u32 	%r611, [%rd6+128];
	xor.b32  	%r1000, %r1000, %r611;
	ld.global.u32 	%r612, [%rd6+132];
	xor.b32  	%r999, %r999, %r612;
	ld.global.u32 	%r613, [%rd6+136];
	xor.b32  	%r998, %r998, %r613;
$L__BB0_19:
	and.b32  	%r615, %r563, 128;
	setp.eq.s32 	%p11, %r615, 0;
	@%p11 bra 	$L__BB0_21;
	ld.global.u32 	%r616, [%rd6+140];
	xor.b32  	%r1002, %r1002, %r616;
	ld.global.u32 	%r617, [%rd6+144];
	xor.b32  	%r1001, %r1001, %r617;
	ld.global.u32 	%r618, [%rd6+148];
	xor.b32  	%r1000, %r1000, %r618;
	ld.global.u32 	%r619, [%rd6+152];
	xor.b32  	%r999, %r999, %r619;
	ld.global.u32 	%r620, [%rd6+156];
	xor.b32  	%r998, %r998, %r620;
$L__BB0_21:
	and.b32  	%r622, %r563, 256;
	setp.eq.s32 	%p12, %r622, 0;
	@%p12 bra 	$L__BB0_23;
	ld.global.u32 	%r623, [%rd6+160];
	xor.b32  	%r1002, %r1002, %r623;
	ld.global.u32 	%r624, [%rd6+164];
	xor.b32  	%r1001, %r1001, %r624;
	ld.global.u32 	%r625, [%rd6+168];
	xor.b32  	%r1000, %r1000, %r625;
	ld.global.u32 	%r626, [%rd6+172];
	xor.b32  	%r999, %r999, %r626;
	ld.global.u32 	%r627, [%rd6+176];
	xor.b32  	%r998, %r998, %r627;
$L__BB0_23:
	and.b32  	%r629, %r563, 512;
	setp.eq.s32 	%p13, %r629, 0;
	@%p13 bra 	$L__BB0_25;
	ld.global.u32 	%r630, [%rd6+180];
	xor.b32  	%r1002, %r1002, %r630;
	ld.global.u32 	%r631, [%rd6+184];
	xor.b32  	%r1001, %r1001, %r631;
	ld.global.u32 	%r632, [%rd6+188];
	xor.b32  	%r1000, %r1000, %r632;
	ld.global.u32 	%r633, [%rd6+192];
	xor.b32  	%r999, %r999, %r633;
	ld.global.u32 	%r634, [%rd6+196];
	xor.b32  	%r998, %r998, %r634;
$L__BB0_25:
	and.b32  	%r636, %r563, 1024;
	setp.eq.s32 	%p14, %r636, 0;
	@%p14 bra 	$L__BB0_27;
	ld.global.u32 	%r637, [%rd6+200];
	xor.b32  	%r1002, %r1002, %r637;
	ld.global.u32 	%r638, [%rd6+204];
	xor.b32  	%r1001, %r1001, %r638;
	ld.global.u32 	%r639, [%rd6+208];
	xor.b32  	%r1000, %r1000, %r639;
	ld.global.u32 	%r640, [%rd6+212];
	xor.b32  	%r999, %r999, %r640;
	ld.global.u32 	%r641, [%rd6+216];
	xor.b32  	%r998, %r998, %r641;
$L__BB0_27:
	and.b32  	%r643, %r563, 2048;
	setp.eq.s32 	%p15, %r643, 0;
	@%p15 bra 	$L__BB0_29;
	ld.global.u32 	%r644, [%rd6+220];
	xor.b32  	%r1002, %r1002, %r644;
	ld.global.u32 	%r645, [%rd6+224];
	xor.b32  	%r1001, %r1001, %r645;
	ld.global.u32 	%r646, [%rd6+228];
	xor.b32  	%r1000, %r1000, %r646;
	ld.global.u32 	%r647, [%rd6+232];
	xor.b32  	%r999, %r999, %r647;
	ld.global.u32 	%r648, [%rd6+236];
	xor.b32  	%r998, %r998, %r648;
$L__BB0_29:
	and.b32  	%r650, %r563, 4096;
	setp.eq.s32 	%p16, %r650, 0;
	@%p16 bra 	$L__BB0_31;
	ld.global.u32 	%r651, [%rd6+240];
	xor.b32  	%r1002, %r1002, %r651;
	ld.global.u32 	%r652, [%rd6+244];
	xor.b32  	%r1001, %r1001, %r652;
	ld.global.u32 	%r653, [%rd6+248];
	xor.b32  	%r1000, %r1000, %r653;
	ld.global.u32 	%r654, [%rd6+252];
	xor.b32  	%r999, %r999, %r654;
	ld.global.u32 	%r655, [%rd6+256];
	xor.b32  	%r998, %r998, %r655;
$L__BB0_31:
	and.b32  	%r657, %r563, 8192;
	setp.eq.s32 	%p17, %r657, 0;
	@%p17 bra 	$L__BB0_33;
	ld.global.u32 	%r658, [%rd6+260];
	xor.b32  	%r1002, %r1002, %r658;
	ld.global.u32 	%r659, [%rd6+264];
	xor.b32  	%r1001, %r1001, %r659;
	ld.global.u32 	%r660, [%rd6+268];
	xor.b32  	%r1000, %r1000, %r660;
	ld.global.u32 	%r661, [%rd6+272];
	xor.b32  	%r999, %r999, %r661;
	ld.global.u32 	%r662, [%rd6+276];
	xor.b32  	%r998, %r998, %r662;
$L__BB0_33:
	and.b32  	%r664, %r563, 16384;
	setp.eq.s32 	%p18, %r664, 0;
	@%p18 bra 	$L__BB0_35;
	ld.global.u32 	%r665, [%rd6+280];
	xor.b32  	%r1002, %r1002, %r665;
	ld.global.u32 	%r666, [%rd6+284];
	xor.b32  	%r1001, %r1001, %r666;
	ld.global.u32 	%r667, [%rd6+288];
	xor.b32  	%r1000, %r1000, %r667;
	ld.global.u32 	%r668, [%rd6+292];
	xor.b32  	%r999, %r999, %r668;
	ld.global.u32 	%r669, [%rd6+296];
	xor.b32  	%r998, %r998, %r669;
$L__BB0_35:
	and.b32  	%r671, %r563, 32768;
	setp.eq.s32 	%p19, %r671, 0;
	@%p19 bra 	$L__BB0_37;
	ld.global.u32 	%r672, [%rd6+300];
	xor.b32  	%r1002, %r1002, %r672;
	ld.global.u32 	%r673, [%rd6+304];
	xor.b32  	%r1001, %r1001, %r673;
	ld.global.u32 	%r674, [%rd6+308];
	xor.b32  	%r1000, %r1000, %r674;
	ld.global.u32 	%r675, [%rd6+312];
	xor.b32  	%r999, %r999, %r675;
	ld.global.u32 	%r676, [%rd6+316];
	xor.b32  	%r998, %r998, %r676;
$L__BB0_37:
	add.s32 	%r997, %r997, 16;
	setp.ne.s32 	%p20, %r997, 32;
	@%p20 bra 	$L__BB0_5;
	mad.lo.s32 	%r677, %r991, -31, %r16;
	add.s32 	%r991, %r677, 1;
	setp.ne.s32 	%p21, %r991, 5;
	@%p21 bra 	$L__BB0_4;
	st.local.u32 	[%rd1+4], %r1002;
	st.local.v2.u32 	[%rd1+8], {%r1001, %r1000};
	st.local.v2.u32 	[%rd1+16], {%r999, %r998};
	setp.eq.s64 	%p22, %rd4, 1;
	@%p22 bra 	$L__BB0_114;
	mov.b32 	%r998, 0;
	mov.u32 	%r1091, %r998;
	mov.u32 	%r1000, %r998;
	mov.u32 	%r1001, %r998;
	mov.u32 	%r1002, %r998;
	mov.u32 	%r1083, %r998;
$L__BB0_41:
	mul.wide.u32 	%rd18, %r1083, 4;
	add.s64 	%rd19, %rd1, %rd18;
	ld.local.u32 	%r191, [%rd19+4];
	shl.b32 	%r192, %r1083, 5;
	mov.b32 	%r1089, 0;
$L__BB0_42:
	.pragma "nounroll";
	shr.u32 	%r680, %r191, %r1089;
	and.b32  	%r681, %r680, 1;
	setp.eq.b32 	%p23, %r681, 1;
	not.pred 	%p24, %p23;
	add.s32 	%r682, %r192, %r1089;
	mul.lo.s32 	%r683, %r682, 5;
	mul.wide.u32 	%rd20, %r683, 4;
	add.s64 	%rd7, %rd5, %rd20;
	@%p24 bra 	$L__BB0_44;
	ld.global.u32 	%r684, [%rd7];
	xor.b32  	%r1002, %r1002, %r684;
	ld.global.u32 	%r685, [%rd7+4];
	xor.b32  	%r1001, %r1001, %r685;
	ld.global.u32 	%r686, [%rd7+8];
	xor.b32  	%r1000, %r1000, %r686;
	ld.global.u32 	%r687, [%rd7+12];
	xor.b32  	%r1091, %r1091, %r687;
	ld.global.u32 	%r688, [%rd7+16];
	xor.b32  	%r998, %r998, %r688;
$L__BB0_44:
	and.b32  	%r690, %r680, 2;
	setp.eq.s32 	%p25, %r690, 0;
	@%p25 bra 	$L__BB0_46;
	ld.global.u32 	%r691, [%rd7+20];
	xor.b32  	%r1002, %r1002, %r691;
	ld.global.u32 	%r692, [%rd7+24];
	xor.b32  	%r1001, %r1001, %r692;
	ld.global.u32 	%r693, [%rd7+28];
	xor.b32  	%r1000, %r1000, %r693;
	ld.global.u32 	%r694, [%rd7+32];
	xor.b32  	%r1091, %r1091, %r694;
	ld.global.u32 	%r695, [%rd7+36];
	xor.b32  	%r998, %r998, %r695;
$L__BB0_46:
	and.b32  	%r697, %r680, 4;
	setp.eq.s32 	%p26, %r697, 0;
	@%p26 bra 	$L__BB0_48;
	ld.global.u32 	%r698, [%rd7+40];
	xor.b32  	%r1002, %r1002, %r698;
	ld.global.u32 	%r699, [%rd7+44];
	xor.b32  	%r1001, %r1001, %r699;
	ld.global.u32 	%r700, [%rd7+48];
	xor.b32  	%r1000, %r1000, %r700;
	ld.global.u32 	%r701, [%rd7+52];
	xor.b32  	%r1091, %r1091, %r701;
	ld.global.u32 	%r702, [%rd7+56];
	xor.b32  	%r998, %r998, %r702;
$L__BB0_48:
	and.b32  	%r704, %r680, 8;
	setp.eq.s32 	%p27, %r704, 0;
	@%p27 bra 	$L__BB0_50;
	ld.global.u32 	%r705, [%rd7+60];
	xor.b32  	%r1002, %r1002, %r705;
	ld.global.u32 	%r706, [%rd7+64];
	xor.b32  	%r1001, %r1001, %r706;
	ld.global.u32 	%r707, [%rd7+68];
	xor.b32  	%r1000, %r1000, %r707;
	ld.global.u32 	%r708, [%rd7+72];
	xor.b32  	%r1091, %r1091, %r708;
	ld.global.u32 	%r709, [%rd7+76];
	xor.b32  	%r998, %r998, %r709;
$L__BB0_50:
	and.b32  	%r711, %r680, 16;
	setp.eq.s32 	%p28, %r711, 0;
	@%p28 bra 	$L__BB0_52;
	ld.global.u32 	%r712, [%rd7+80];
	xor.b32  	%r1002, %r1002, %r712;
	ld.global.u32 	%r713, [%rd7+84];
	xor.b32  	%r1001, %r1001, %r713;
	ld.global.u32 	%r714, [%rd7+88];
	xor.b32  	%r1000, %r1000, %r714;
	ld.global.u32 	%r715, [%rd7+92];
	xor.b32  	%r1091, %r1091, %r715;
	ld.global.u32 	%r716, [%rd7+96];
	xor.b32  	%r998, %r998, %r716;
$L__BB0_52:
	and.b32  	%r718, %r680, 32;
	setp.eq.s32 	%p29, %r718, 0;
	@%p29 bra 	$L__BB0_54;
	ld.global.u32 	%r719, [%rd7+100];
	xor.b32  	%r1002, %r1002, %r719;
	ld.global.u32 	%r720, [%rd7+104];
	xor.b32  	%r1001, %r1001, %r720;
	ld.global.u32 	%r721, [%rd7+108];
	xor.b32  	%r1000, %r1000, %r721;
	ld.global.u32 	%r722, [%rd7+112];
	xor.b32  	%r1091, %r1091, %r722;
	ld.global.u32 	%r723, [%rd7+116];
	xor.b32  	%r998, %r998, %r723;
$L__BB0_54:
	and.b32  	%r725, %r680, 64;
	setp.eq.s32 	%p30, %r725, 0;
	@%p30 bra 	$L__BB0_56;
	ld.global.u32 	%r726, [%rd7+120];
	xor.b32  	%r1002, %r1002, %r726;
	ld.global.u32 	%r727, [%rd7+124];
	xor.b32  	%r1001, %r1001, %r727;
	ld.global.u32 	%r728, [%rd7+128];
	xor.b32  	%r1000, %r1000, %r728;
	ld.global.u32 	%r729, [%rd7+132];
	xor.b32  	%r1091, %r1091, %r729;
	ld.global.u32 	%r730, [%rd7+136];
	xor.b32  	%r998, %r998, %r730;
$L__BB0_56:
	and.b32  	%r732, %r680, 128;
	setp.eq.s32 	%p31, %r732, 0;
	@%p31 bra 	$L__BB0_58;
	ld.global.u32 	%r733, [%rd7+140];
	xor.b32  	%r1002, %r1002, %r733;
	ld.global.u32 	%r734, [%rd7+144];
	xor.b32  	%r1001, %r1001, %r734;
	ld.global.u32 	%r735, [%rd7+148];
	xor.b32  	%r1000, %r1000, %r735;
	ld.global.u32 	%r736, [%rd7+152];
	xor.b32  	%r1091, %r1091, %r736;
	ld.global.u32 	%r737, [%rd7+156];
	xor.b32  	%r998, %r998, %r737;
$L__BB0_58:
	and.b32  	%r739, %r680, 256;
	setp.eq.s32 	%p32, %r739, 0;
	@%p32 bra 	$L__BB0_60;
	ld.global.u32 	%r740, [%rd7+160];
	xor.b32  	%r1002, %r1002, %r740;
	ld.global.u32 	%r741, [%rd7+164];
	xor.b32  	%r1001, %r1001, %r741;
	ld.global.u32 	%r742, [%rd7+168];
	xor.b32  	%r1000, %r1000, %r742;
	ld.global.u32 	%r743, [%rd7+172];
	xor.b32  	%r1091, %r1091, %r743;
	ld.global.u32 	%r744, [%rd7+176];
	xor.b32  	%r998, %r998, %r744;
$L__BB0_60:
	and.b32  	%r746, %r680, 512;
	setp.eq.s32 	%p33, %r746, 0;
	@%p33 bra 	$L__BB0_62;
	ld.global.u32 	%r747, [%rd7+180];
	xor.b32  	%r1002, %r1002, %r747;
	ld.global.u32 	%r748, [%rd7+184];
	xor.b32  	%r1001, %r1001, %r748;
	ld.global.u32 	%r749, [%rd7+188];
	xor.b32  	%r1000, %r1000, %r749;
	ld.global.u32 	%r750, [%rd7+192];
	xor.b32  	%r1091, %r1091, %r750;
	ld.global.u32 	%r751, [%rd7+196];
	xor.b32  	%r998, %r998, %r751;
$L__BB0_62:
	and.b32  	%r753, %r680, 1024;
	setp.eq.s32 	%p34, %r753, 0;
	@%p34 bra 	$L__BB0_64;
	ld.global.u32 	%r754, [%rd7+200];
	xor.b32  	%r1002, %r1002, %r754;
	ld.global.u32 	%r755, [%rd7+204];
	xor.b32  	%r1001, %r1001, %r755;
	ld.global.u32 	%r756, [%rd7+208];
	xor.b32  	%r1000, %r1000, %r756;
	ld.global.u32 	%r757, [%rd7+212];
	xor.b32  	%r1091, %r1091, %r757;
	ld.global.u32 	%r758, [%rd7+216];
	xor.b32  	%r998, %r998, %r758;
$L__BB0_64:
	and.b32  	%r760, %r680, 2048;
	setp.eq.s32 	%p35, %r760, 0;
	@%p35 bra 	$L__BB0_66;
	ld.global.u32 	%r761, [%rd7+220];
	xor.b32  	%r1002, %r1002, %r761;
	ld.global.u32 	%r762, [%rd7+224];
	xor.b32  	%r1001, %r1001, %r762;
	ld.global.u32 	%r763, [%rd7+228];
	xor.b32  	%r1000, %r1000, %r763;
	ld.global.u32 	%r764, [%rd7+232];
	xor.b32  	%r1091, %r1091, %r764;
	ld.global.u32 	%r765, [%rd7+236];
	xor.b32  	%r998, %r998, %r765;
$L__BB0_66:
	and.b32  	%r767, %r680, 4096;
	setp.eq.s32 	%p36, %r767, 0;
	@%p36 bra 	$L__BB0_68;
	ld.global.u32 	%r768, [%rd7+240];
	xor.b32  	%r1002, %r1002, %r768;
	ld.global.u32 	%r769, [%rd7+244];
	xor.b32  	%r1001, %r1001, %r769;
	ld.global.u32 	%r770, [%rd7+248];
	xor.b32  	%r1000, %r1000, %r770;
	ld.global.u32 	%r771, [%rd7+252];
	xor.b32  	%r1091, %r1091, %r771;
	ld.global.u32 	%r772, [%rd7+256];
	xor.b32  	%r998, %r998, %r772;
$L__BB0_68:
	and.b32  	%r774, %r680, 8192;
	setp.eq.s32 	%p37, %r774, 0;
	@%p37 bra 	$L__BB0_70;
	ld.global.u32 	%r775, [%rd7+260];
	xor.b32  	%r1002, %r1002, %r775;
	ld.global.u32 	%r776, [%rd7+264];
	xor.b32  	%r1001, %r1001, %r776;
	ld.global.u32 	%r777, [%rd7+268];
	xor.b32  	%r1000, %r1000, %r777;
	ld.global.u32 	%r778, [%rd7+272];
	xor.b32  	%r1091, %r1091, %r778;
	ld.global.u32 	%r779, [%rd7+276];
	xor.b32  	%r998, %r998, %r779;
$L__BB0_70:
	and.b32  	%r781, %r680, 16384;
	setp.eq.s32 	%p38, %r781, 0;
	@%p38 bra 	$L__BB0_72;
	ld.global.u32 	%r782, [%rd7+280];
	xor.b32  	%r1002, %r1002, %r782;
	ld.global.u32 	%r783, [%rd7+284];
	xor.b32  	%r1001, %r1001, %r783;
	ld.global.u32 	%r784, [%rd7+288];
	xor.b32  	%r1000, %r1000, %r784;
	ld.global.u32 	%r785, [%rd7+292];
	xor.b32  	%r1091, %r1091, %r785;
	ld.global.u32 	%r786, [%rd7+296];
	xor.b32  	%r998, %r998, %r786;
$L__BB0_72:
	and.b32  	%r788, %r680, 32768;
	setp.eq.s32 	%p39, %r788, 0;
	@%p39 bra 	$L__BB0_74;
	ld.global.u32 	%r789, [%rd7+300];
	xor.b32  	%r1002, %r1002, %r789;
	ld.global.u32 	%r790, [%rd7+304];
	xor.b32  	%r1001, %r1001, %r790;
	ld.global.u32 	%r791, [%rd7+308];
	xor.b32  	%r1000, %r1000, %r791;
	ld.global.u32 	%r792, [%rd7+312];
	xor.b32  	%r1091, %r1091, %r792;
	ld.global.u32 	%r793, [%rd7+316];
	xor.b32  	%r998, %r998, %r793;
$L__BB0_74:
	add.s32 	%r1089, %r1089, 16;
	setp.ne.s32 	%p40, %r1089, 32;
	@%p40 bra 	$L__BB0_42;
	mad.lo.s32 	%r794, %r1083, -31, %r192;
	add.s32 	%r1083, %r794, 1;
	setp.ne.s32 	%p41, %r1083, 5;
	@%p41 bra 	$L__BB0_41;
	st.local.u32 	[%rd1+4], %r1002;
	st.local.v2.u32 	[%rd1+8], {%r1001, %r1000};
	st.local.v2.u32 	[%rd1+16], {%r1091, %r998};
	setp.ne.s64 	%p42, %rd4, 3;
	@%p42 bra 	$L__BB0_114;
	mov.b32 	%r998, 0;
	mov.u32 	%r1183, %r998;
	mov.u32 	%r1000, %r998;
	mov.u32 	%r1001, %r998;
	mov.u32 	%r1002, %r998;
	mov.u32 	%r1175, %r998;
$L__BB0_78:
	mul.wide.u32 	%rd21, %r1175, 4;
	add.s64 	%rd22, %rd1, %rd21;
	ld.local.u32 	%r367, [%rd22+4];
	shl.b32 	%r368, %r1175, 5;
	mov.b32 	%r1181, 0;
$L__BB0_79:
	.pragma "nounroll";
	shr.u32 	%r797, %r367, %r1181;
	and.b32  	%r798, %r797, 1;
	setp.eq.b32 	%p43, %r798, 1;
	not.pred 	%p44, %p43;
	add.s32 	%r799, %r368, %r1181;
	mul.lo.s32 	%r800, %r799, 5;
	mul.wide.u32 	%rd23, %r800, 4;
	add.s64 	%rd8, %rd5, %rd23;
	@%p44 bra 	$L__BB0_81;
	ld.global.u32 	%r801, [%rd8];
	xor.b32  	%r1002, %r1002, %r801;
	ld.global.u32 	%r802, [%rd8+4];
	xor.b32  	%r1001, %r1001, %r802;
	ld.global.u32 	%r803, [%rd8+8];
	xor.b32  	%r1000, %r1000, %r803;
	ld.global.u32 	%r804, [%rd8+12];
	xor.b32  	%r1183, %r1183, %r804;
	ld.global.u32 	%r805, [%rd8+16];
	xor.b32  	%r998, %r998, %r805;
$L__BB0_81:
	and.b32  	%r807, %r797, 2;
	setp.eq.s32 	%p45, %r807, 0;
	@%p45 bra 	$L__BB0_83;
	ld.global.u32 	%r808, [%rd8+20];
	xor.b32  	%r1002, %r1002, %r808;
	ld.global.u32 	%r809, [%rd8+24];
	xor.b32  	%r1001, %r1001, %r809;
	ld.global.u32 	%r810, [%rd8+28];
	xor.b32  	%r1000, %r1000, %r810;
	ld.global.u32 	%r811, [%rd8+32];
	xor.b32  	%r1183, %r1183, %r811;
	ld.global.u32 	%r812, [%rd8+36];
	xor.b32  	%r998, %r998, %r812;
$L__BB0_83:
	and.b32  	%r814, %r797, 4;
	setp.eq.s32 	%p46, %r814, 0;
	@%p46 bra 	$L__BB0_85;
	ld.global.u32 	%r815, [%rd8+40];
	xor.b32  	%r1002, %r1002, %r815;
	ld.global.u32 	%r816, [%rd8+44];
	xor.b32  	%r1001, %r1001, %r816;
	ld.global.u32 	%r817, [%rd8+48];
	xor.b32  	%r1000, %r1000, %r817;
	ld.global.u32 	%r818, [%rd8+52];
	xor.b32  	%r1183, %r1183, %r818;
	ld.global.u32 	%r819, [%rd8+56];
	xor.b32  	%r998, %r998, %r819;
$L__BB0_85:
	and.b32  	%r821, %r797, 8;
	setp.eq.s32 	%p47, %r821, 0;
	@%p47 bra 	$L__BB0_87;
	ld.global.u32 	%r822, [%rd8+60];
	xor.b32  	%r1002, %r1002, %r822;
	ld.global.u32 	%r823, [%rd8+64];
	xor.b32  	%r1001, %r1001, %r823;
	ld.global.u32 	%r824, [%rd8+68];
	xor.b32  	%r1000, %r1000, %r824;
	ld.global.u32 	%r825, [%rd8+72];
	xor.b32  	%r1183, %r1183, %r825;
	ld.global.u32 	%r826, [%rd8+76];
	xor.b32  	%r998, %r998, %r826;
$L__BB0_87:
	and.b32  	%r828, %r797, 16;
	setp.eq.s32 	%p48, %r828, 0;
	@%p48 bra 	$L__BB0_89;
	ld.global.u32 	%r829, [%rd8+80];
	xor.b32  	%r1002, %r1002, %r829;
	ld.global.u32 	%r830, [%rd8+84];
	xor.b32  	%r1001, %r1001, %r830;
	ld.global.u32 	%r831, [%rd8+88];
	xor.b32  	%r1000, %r1000, %r831;
	ld.global.u32 	%r832, [%rd8+92];
	xor.b32  	%r1183, %r1183, %r832;
	ld.global.u32 	%r833, [%rd8+96];
	xor.b32  	%r998, %r998, %r833;
$L__BB0_89:
	and.b32  	%r835, %r797, 32;
	setp.eq.s32 	%p49, %r835, 0;
	@%p49 bra 	$L__BB0_91;
	ld.global.u32 	%r836, [%rd8+100];
	xor.b32  	%r1002, %r1002, %r836;
	ld.global.u32 	%r837, [%rd8+104];
	xor.b32  	%r1001, %r1001, %r837;
	ld.global.u32 	%r838, [%rd8+108];
	xor.b32  	%r1000, %r1000, %r838;
	ld.global.u32 	%r839, [%rd8+112];
	xor.b32  	%r1183, %r1183, %r839;
	ld.global.u32 	%r840, [%rd8+116];
	xor.b32  	%r998, %r998, %r840;
$L__BB0_91:
	and.b32  	%r842, %r797, 64;
	setp.eq.s32 	%p50, %r842, 0;
	@%p50 bra 	$L__BB0_93;
	ld.global.u32 	%r843, [%rd8+120];
	xor.b32  	%r1002, %r1002, %r843;
	ld.global.u32 	%r844, [%rd8+124];
	xor.b32  	%r1001, %r1001, %r844;
	ld.global.u32 	%r845, [%rd8+128];
	xor.b32  	%r1000, %r1000, %r845;
	ld.global.u32 	%r846, [%rd8+132];
	xor.b32  	%r1183, %r1183, %r846;
	ld.global.u32 	%r847, [%rd8+136];
	xor.b32  	%r998, %r998, %r847;
$L__BB0_93:
	and.b32  	%r849, %r797, 128;
	setp.eq.s32 	%p51, %r849, 0;
	@%p51 bra 	$L__BB0_95;
	ld.global.u32 	%r850, [%rd8+140];
	xor.b32  	%r1002, %r1002, %r850;
	ld.global.u32 	%r851, [%rd8+144];
	xor.b32  	%r1001, %r1001, %r851;
	ld.global.u32 	%r852, [%rd8+148];
	xor.b32  	%r1000, %r1000, %r852;
	ld.global.u32 	%r853, [%rd8+152];
	xor.b32  	%r1183, %r1183, %r853;
	ld.global.u32 	%r854, [%rd8+156];
	xor.b32  	%r998, %r998, %r854;
$L__BB0_95:
	and.b32  	%r856, %r797, 256;
	setp.eq.s32 	%p52, %r856, 0;
	@%p52 bra 	$L__BB0_97;
	ld.global.u32 	%r857, [%rd8+160];
	xor.b32  	%r1002, %r1002, %r857;
	ld.global.u32 	%r858, [%rd8+164];
	xor.b32  	%r1001, %r1001, %r858;
	ld.global.u32 	%r859, [%rd8+168];
	xor.b32  	%r1000, %r1000, %r859;
	ld.global.u32 	%r860, [%rd8+172];
	xor.b32  	%r1183, %r1183, %r860;
	ld.global.u32 	%r861, [%rd8+176];
	xor.b32  	%r998, %r998, %r861;
$L__BB0_97:
	and.b32  	%r863, %r797, 512;
	setp.eq.s32 	%p53, %r863, 0;
	@%p53 bra 	$L__BB0_99;
	ld.global.u32 	%r864, [%rd8+180];
	xor.b32  	%r1002, %r1002, %r864;
	ld.global.u32 	%r865, [%rd8+184];
	xor.b32  	%r1001, %r1001, %r865;
	ld.global.u32 	%r866, [%rd8+188];
	xor.b32  	%r1000, %r1000, %r866;
	ld.global.u32 	%r867, [%rd8+192];
	xor.b32  	%r1183, %r1183, %r867;
	ld.global.u32 	%r868, [%rd8+196];
	xor.b32  	%r998, %r998, %r868;
$L__BB0_99:
	and.b32  	%r870, %r797, 1024;
	setp.eq.s32 	%p54, %r870, 0;
	@%p54 bra 	$L__BB0_101;
	ld.global.u32 	%r871, [%rd8+200];
	xor.b32  	%r1002, %r1002, %r871;
	ld.global.u32 	%r872, [%rd8+204];
	xor.b32  	%r1001, %r1001, %r872;
	ld.global.u32 	%r873, [%rd8+208];
	xor.b32  	%r1000, %r1000, %r873;
	ld.global.u32 	%r874, [%rd8+212];
	xor.b32  	%r1183, %r1183, %r874;
	ld.global.u32 	%r875, [%rd8+216];
	xor.b32  	%r998, %r998, %r875;
$L__BB0_101:
	and.b32  	%r877, %r797, 2048;
	setp.eq.s32 	%p55, %r877, 0;
	@%p55 bra 	$L__BB0_103;
	ld.global.u32 	%r878, [%rd8+220];
	xor.b32  	%r1002, %r1002, %r878;
	ld.global.u32 	%r879, [%rd8+224];
	xor.b32  	%r1001, %r1001, %r879;
	ld.global.u32 	%r880, [%rd8+228];
	xor.b32  	%r1000, %r1000, %r880;
	ld.global.u32 	%r881, [%rd8+232];
	xor.b32  	%r1183, %r1183, %r881;
	ld.global.u32 	%r882, [%rd8+236];
	xor.b32  	%r998, %r998, %r882;
$L__BB0_103:
	and.b32  	%r884, %r797, 4096;
	setp.eq.s32 	%p56, %r884, 0;
	@%p56 bra 	$L__BB0_105;
	ld.global.u32 	%r885, [%rd8+240];
	xor.b32  	%r1002, %r1002, %r885;
	ld.global.u32 	%r886, [%rd8+244];
	xor.b32  	%r1001, %r1001, %r886;
	ld.global.u32 	%r887, [%rd8+248];
	xor.b32  	%r1000, %r1000, %r887;
	ld.global.u32 	%r888, [%rd8+252];
	xor.b32  	%r1183, %r1183, %r888;
	ld.global.u32 	%r889, [%rd8+256];
	xor.b32  	%r998, %r998, %r889;
$L__BB0_105:
	and.b32  	%r891, %r797, 8192;
	setp.eq.s32 	%p57, %r891, 0;
	@%p57 bra 	$L__BB0_107;
	ld.global.u32 	%r892, [%rd8+260];
	xor.b32  	%r1002, %r1002, %r892;
	ld.global.u32 	%r893, [%rd8+264];
	xor.b32  	%r1001, %r1001, %r893;
	ld.global.u32 	%r894, [%rd8+268];
	xor.b32  	%r1000, %r1000, %r894;
	ld.global.u32 	%r895, [%rd8+272];
	xor.b32  	%r1183, %r1183, %r895;
	ld.global.u32 	%r896, [%rd8+276];
	xor.b32  	%r998, %r998, %r896;
$L__BB0_107:
	and.b32  	%r898, %r797, 16384;
	setp.eq.s32 	%p58, %r898, 0;
	@%p58 bra 	$L__BB0_109;
	ld.global.u32 	%r899, [%rd8+280];
	xor.b32  	%r1002, %r1002, %r899;
	ld.global.u32 	%r900, [%rd8+284];
	xor.b32  	%r1001, %r1001, %r900;
	ld.global.u32 	%r901, [%rd8+288];
	xor.b32  	%r1000, %r1000, %r901;
	ld.global.u32 	%r902, [%rd8+292];
	xor.b32  	%r1183, %r1183, %r902;
	ld.global.u32 	%r903, [%rd8+296];
	xor.b32  	%r998, %r998, %r903;
$L__BB0_109:
	and.b32  	%r905, %r797, 32768;
	setp.eq.s32 	%p59, %r905, 0;
	@%p59 bra 	$L__BB0_111;
	ld.global.u32 	%r906, [%rd8+300];
	xor.b32  	%r1002, %r1002, %r906;
	ld.global.u32 	%r907, [%rd8+304];
	xor.b32  	%r1001, %r1001, %r907;
	ld.global.u32 	%r908, [%rd8+308];
	xor.b32  	%r1000, %r1000, %r908;
	ld.global.u32 	%r909, [%rd8+312];
	xor.b32  	%r1183, %r1183, %r909;
	ld.global.u32 	%r910, [%rd8+316];
	xor.b32  	%r998, %r998, %r910;
$L__BB0_111:
	add.s32 	%r1181, %r1181, 16;
	setp.ne.s32 	%p60, %r1181, 32;
	@%p60 bra 	$L__BB0_79;
	mad.lo.s32 	%r911, %r1175, -31, %r368;
	add.s32 	%r1175, %r911, 1;
	setp.ne.s32 	%p61, %r1175, 5;
	@%p61 bra 	$L__BB0_78;
	st.local.u32 	[%rd1+4], %r1002;
	st.local.v2.u32 	[%rd1+8], {%r1001, %r1000};
	st.local.v2.u32 	[%rd1+16], {%r1183, %r998};
$L__BB0_114:
	shr.u64 	%rd26, %rd3, 2;
	add.s32 	%r985, %r985, 1;
	setp.gt.u64 	%p62, %rd3, 3;
	@%p62 bra 	$L__BB0_2;
$L__BB0_115:
	shl.b32 	%r912, %r1, 2;
	shl.b32 	%r913, %r2, 2;
	add.s32 	%r914, %r912, %r913;
	setp.ge.u32 	%p63, %r2, %r546;
	cvta.to.global.u64 	%rd24, %rd11;
	mul.wide.s32 	%rd25, %r914, 4;
	add.s64 	%rd10, %rd24, %rd25;
	@%p63 bra 	$L__BB0_117;
	shr.u32 	%r956, %r1002, 2;
	xor.b32  	%r957, %r956, %r1002;
	shl.b32 	%r958, %r998, 4;
	shl.b32 	%r959, %r957, 1;
	xor.b32  	%r960, %r959, %r958;
	xor.b32  	%r961, %r960, %r957;
	xor.b32  	%r962, %r961, %r998;
	add.s32 	%r963, %r962, 1917816771;
	cvt.rn.f32.u32 	%f19, %r963;
	fma.rn.f32 	%f20, %f19, 0f2F800000, 0f2F000000;
	fma.rn.f32 	%f21, %f20, 0f460CA000, 0fC58CA000;
	st.global.f32 	[%rd10], %f21;
	shr.u32 	%r964, %r1001, 2;
	xor.b32  	%r965, %r964, %r1001;
	shl.b32 	%r966, %r962, 4;
	shl.b32 	%r967, %r965, 1;
	xor.b32  	%r968, %r967, %r966;
	xor.b32  	%r969, %r968, %r965;
	xor.b32  	%r970, %r969, %r962;
	add.s32 	%r971, %r970, 1918179208;
	cvt.rn.f32.u32 	%f22, %r971;
	fma.rn.f32 	%f23, %f22, 0f2F800000, 0f2F000000;
	fma.rn.f32 	%f24, %f23, 0f45BB8000, 0fC53B8000;
	st.global.f32 	[%rd10+4], %f24;
	shr.u32 	%r972, %r1000, 2;
	xor.b32  	%r973, %r972, %r1000;
	shl.b32 	%r974, %r970, 4;
	shl.b32 	%r975, %r973, 1;
	xor.b32  	%r976, %r975, %r974;
	xor.b32  	%r977, %r976, %r973;
	xor.b32  	%r978, %r977, %r970;
	add.s32 	%r979, %r978, 1918541645;
	cvt.rn.f32.u32 	%f25, %r979;
	fma.rn.f32 	%f26, %f25, 0f2F800000, 0f2F000000;
	fma.rn.f32 	%f27, %f26, 0f40C90FDB, 0fC0490FDB;
	bra.uni 	$L__BB0_120;
$L__BB0_117:
	add.s32 	%r915, %r547, %r546;
	setp.ge.u32 	%p64, %r2, %r915;
	@%p64 bra 	$L__BB0_119;
	shr.u32 	%r932, %r1002, 2;
	xor.b32  	%r933, %r932, %r1002;
	shl.b32 	%r934, %r998, 4;
	shl.b32 	%r935, %r933, 1;
	xor.b32  	%r936, %r935, %r934;
	xor.b32  	%r937, %r936, %r933;
	xor.b32  	%r938, %r937, %r998;
	add.s32 	%r939, %r938, 1917816771;
	cvt.rn.f32.u32 	%f11, %r939;
	fma.rn.f32 	%f12, %f11, 0f2F800000, 0f2F000000;
	fma.rn.f32 	%f13, %f12, 0f460CA000, 0fC58CA000;
	st.global.f32 	[%rd10], %f13;
	shr.u32 	%r940, %r1001, 2;
	xor.b32  	%r941, %r940, %r1001;
	shl.b32 	%r942, %r938, 4;
	shl.b32 	%r943, %r941, 1;
	xor.b32  	%r944, %r943, %r942;
	xor.b32  	%r945, %r944, %r941;
	xor.b32  	%r946, %r945, %r938;
	add.s32 	%r947, %r946, 1918179208;
	cvt.rn.f32.u32 	%f14, %r947;
	fma.rn.f32 	%f15, %f14, 0f2F800000, 0f2F000000;
	fma.rn.f32 	%f16, %f15, 0f45BB8000, 0fC53B8000;
	st.global.f32 	[%rd10+4], %f16;
	shr.u32 	%r948, %r1000, 2;
	xor.b32  	%r949, %r948, %r1000;
	shl.b32 	%r950, %r946, 4;
	shl.b32 	%r951, %r949, 1;
	xor.b32  	%r952, %r951, %r950;
	xor.b32  	%r953, %r952, %r949;
	xor.b32  	%r954, %r953, %r946;
	add.s32 	%r955, %r954, 1918541645;
	cvt.rn.f32.u32 	%f17, %r955;
	fma.rn.f32 	%f18, %f17, 0f2F800000, 0f2F000000;
	fma.rn.f32 	%f27, %f18, 0f40C90FDB, 0fC0490FDB;
	bra.uni 	$L__BB0_120;
$L__BB0_119:
	shr.u32 	%r916, %r1002, 2;
	xor.b32  	%r917, %r916, %r1002;
	shl.b32 	%r918, %r998, 4;
	shl.b32 	%r919, %r917, 1;
	xor.b32  	%r920, %r919, %r918;
	xor.b32  	%r921, %r920, %r917;
	xor.b32  	%r922, %r921, %r998;
	add.s32 	%r923, %r922, 1917816771;
	cvt.rn.f32.u32 	%f5, %r923;
	fma.rn.f32 	%f6, %f5, 0f2F800000, 0f2F000000;
	fma.rn.f32 	%f7, %f6, 0f460CA000, 0fC58CA000;
	st.global.f32 	[%rd10], %f7;
	shr.u32 	%r924, %r1001, 2;
	xor.b32  	%r925, %r924, %r1001;
	shl.b32 	%r926, %r922, 4;
	shl.b32 	%r927, %r925, 1;
	xor.b32  	%r928, %r927, %r926;
	xor.b32  	%r929, %r928, %r925;
	xor.b32  	%r930, %r929, %r922;
	add.s32 	%r931, %r930, 1918179208;
	cvt.rn.f32.u32 	%f8, %r931;
	fma.rn.f32 	%f9, %f8, 0f2F800000, 0f2F000000;
	fma.rn.f32 	%f10, %f9, 0f45BB8000, 0fC53B8000;
	st.global.f32 	[%rd10+4], %f10;
	mov.f32 	%f27, 0f00000000;
$L__BB0_120:
	st.global.f32 	[%rd10+8], %f27;
	mov.b32 	%r980, 0;
	st.global.u32 	[%rd10+12], %r980;
	ret;

}
	// .globl	sample
.visible .entry sample(
	.param .u64 .ptr .align 1 sample_param_0
)
{


	ret;

}
	// .globl	step
.visible .entry step(
	.param .u64 .ptr .align 1 step_param_0,
	.param .u64 .ptr .align 1 step_param_1,
	.param .u32 step_param_2,
	.param .u32 step_param_3,
	.param .u64 .ptr .align 1 step_param_4,
	.param .u64 .ptr .align 1 step_param_5,
	.param .u64 .ptr .align 1 step_param_6,
	.param .u64 .ptr .align 1 step_param_7,
	.param .u64 .ptr .align 1 step_param_8
)
{
	.local .align 8 .b8 	__local_depot2[48];
	.reg .b64 	%SP;
	.reg .b64 	%SPL;
	.reg .pred 	%p<64>;
	.reg .b32 	%r<1215>;
	.reg .b32 	%f<11>;
	.reg .b64 	%rd<27>;

	mov.u64 	%SPL, __local_depot2;
	ld.param.u64 	%rd11, [step_param_0];
	cvta.to.global.u64 	%rd12, %rd11;
	add.u64 	%rd1, %SPL, 0;
	mov.u32 	%r545, %ctaid.x;
	mov.u32 	%r546, %ntid.x;
	mul.lo.s32 	%r547, %r545, %r546;
	mov.u32 	%r548, %tid.x;
	add.s32 	%r1, %r547, %r548;
	shl.b32 	%r549, %r547, 2;
	shl.b32 	%r550, %r548, 2;
	add.s32 	%r551, %r549, %r550;
	mul.wide.s32 	%rd14, %r551, 4;
	add.s64 	%rd2, %rd12, %rd14;
	ld.global.f32 	%f1, [%rd2];
	cvt.rmi.s32.f32 	%r552, %f1;
	xor.b32  	%r553, %r552, -1429050551;
	mul.lo.s32 	%r554, %r553, 1099087573;
	setp.gt.s32 	%p1, %r552, -1;
	selp.b32 	%r555, -644748465, -1947113066, %p1;
	add.s32 	%r556, %r555, %r554;
	add.s32 	%r2, %r556, 6615241;
	add.s32 	%r949, %r554, 123456789;
	st.local.v2.u32 	[%rd1], {%r2, %r949};
	xor.b32  	%r948, %r554, 362436069;
	add.s32 	%r557, %r555, 521288629;
	st.local.v2.u32 	[%rd1+8], {%r948, %r557};
	xor.b32  	%r558, %r555, 88675123;
	add.s32 	%r945, %r554, 5783321;
	st.local.v2.u32 	[%rd1+16], {%r558, %r945};
	setp.eq.s32 	%p2, %r1, 0;
	@%p2 bra 	$L__BB2_115;
	cvt.s64.s32 	%rd26, %r1;
	mov.b32 	%r932, 0;
$L__BB2_2:
	mov.u64 	%rd4, %rd26;
	and.b64  	%rd5, %rd4, 3;
	setp.eq.s64 	%p3, %rd5, 0;
	@%p3 bra 	$L__BB2_114;
	mul.wide.u32 	%rd15, %r932, 3200;
	mov.u64 	%rd16, precalc_xorwow_matrix;
	add.s64 	%rd6, %rd16, %rd15;
	mov.b32 	%r945, 0;
	mov.u32 	%r946, %r945;
	mov.u32 	%r947, %r945;
	mov.u32 	%r948, %r945;
	mov.u32 	%r949, %r945;
	mov.u32 	%r938, %r945;
$L__BB2_4:
	mul.wide.u32 	%rd17, %r938, 4;
	add.s64 	%rd18, %rd1, %rd17;
	ld.local.u32 	%r16, [%rd18+4];
	shl.b32 	%r17, %r938, 5;
	mov.b32 	%r944, 0;
$L__BB2_5:
	.pragma "nounroll";
	shr.u32 	%r562, %r16, %r944;
	and.b32  	%r563, %r562, 1;
	setp.eq.b32 	%p4, %r563, 1;
	not.pred 	%p5, %p4;
	add.s32 	%r564, %r17, %r944;
	mul.lo.s32 	%r565, %r564, 5;
	mul.wide.u32 	%rd19, %r565, 4;
	add.s64 	%rd7, %rd6, %rd19;
	@%p5 bra 	$L__BB2_7;
	ld.global.u32 	%r566, [%rd7];
	xor.b32  	%r949, %r949, %r566;
	ld.global.u32 	%r567, [%rd7+4];
	xor.b32  	%r948, %r948, %r567;
	ld.global.u32 	%r568, [%rd7+8];
	xor.b32  	%r947, %r947, %r568;
	ld.global.u32 	%r569, [%rd7+12];
	xor.b32  	%r946, %r946, %r569;
	ld.global.u32 	%r570, [%rd7+16];
	xor.b32  	%r945, %r945, %r570;
$L__BB2_7:
	and.b32  	%r572, %r562, 2;
	setp.eq.s32 	%p6, %r572, 0;
	@%p6 bra 	$L__BB2_9;
	ld.global.u32 	%r573, [%rd7+20];
	xor.b32  	%r949, %r949, %r573;
	ld.global.u32 	%r574, [%rd7+24];
	xor.b32  	%r948, %r948, %r574;
	ld.global.u32 	%r575, [%rd7+28];
	xor.b32  	%r947, %r947, %r575;
	ld.global.u32 	%r576, [%rd7+32];
	xor.b32  	%r946, %r946, %r576;
	ld.global.u32 	%r577, [%rd7+36];
	xor.b32  	%r945, %r945, %r577;
$L__BB2_9:
	and.b32  	%r579, %r562, 4;
	setp.eq.s32 	%p7, %r579, 0;
	@%p7 bra 	$L__BB2_11;
	ld.global.u32 	%r580, [%rd7+40];
	xor.b32  	%r949, %r949, %r580;
	ld.global.u32 	%r581, [%rd7+44];
	xor.b32  	%r948, %r948, %r581;
	ld.global.u32 	%r582, [%rd7+48];
	xor.b32  	%r947, %r947, %r582;
	ld.global.u32 	%r583, [%rd7+52];
	xor.b32  	%r946, %r946, %r583;
	ld.global.u32 	%r584, [%rd7+56];
	xor.b32  	%r945, %r945, %r584;
$L__BB2_11:
	and.b32  	%r586, %r562, 8;
	setp.eq.s32 	%p8, %r586, 0;
	@%p8 bra 	$L__BB2_13;
	ld.global.u32 	%r587, [%rd7+60];
	xor.b32  	%r949, %r949, %r587;
	ld.global.u32 	%r588, [%rd7+64];
	xor.b32  	%r948, %r948, %r588;
	ld.global.u32 	%r589, [%rd7+68];
	xor.b32  	%r947, %r947, %r589;
	ld.global.u32 	%r590, [%rd7+72];
	xor.b32  	%r946, %r946, %r590;
	ld.global.u32 	%r591, [%rd7+76];
	xor.b32  	%r945, %r945, %r591;
$L__BB2_13:
	and.b32  	%r593, %r562, 16;
	setp.eq.s32 	%p9, %r593, 0;
	@%p9 bra 	$L__BB2_15;
	ld.global.u32 	%r594, [%rd7+80];
	xor.b32  	%r949, %r949, %r594;
	ld.global.u32 	%r595, [%rd7+84];
	xor.b32  	%r948, %r948, %r595;
	ld.global.u32 	%r596, [%rd7+88];
	xor.b32  	%r947, %r947, %r596;
	ld.global.u32 	%r597, [%rd7+92];
	xor.b32  	%r946, %r946, %r597;
	ld.global.u32 	%r598, [%rd7+96];
	xor.b32  	%r945, %r945, %r598;
$L__BB2_15:
	and.b32  	%r600, %r562, 32;
	setp.eq.s32 	%p10, %r600, 0;
	@%p10 bra 	$L__BB2_17;
	ld.global.u32 	%r601, [%rd7+100];
	xor.b32  	%r949, %r949, %r601;
	ld.global.u32 	%r602, [%rd7+104];
	xor.b32  	%r948, %r948, %r602;
	ld.global.u32 	%r603, [%rd7+108];
	xor.b32  	%r947, %r947, %r603;
	ld.global.u32 	%r604, [%rd7+112];
	xor.b32  	%r946, %r946, %r604;
	ld.global.u32 	%r605, [%rd7+116];
	xor.b32  	%r945, %r945, %r605;
$L__BB2_17:
	and.b32  	%r607, %r562, 64;
	setp.eq.s32 	%p11, %r607, 0;
	@%p11 bra 	$L__BB2_19;
	ld.global.u32 	%r608, [%rd7+120];
	xor.b32  	%r949, %r949, %r608;
	ld.global.u32 	%r609, [%rd7+124];
	xor.b32  	%r948, %r948, %r609;
	ld.global.u32 	%r610, [%rd7+128];
	xor.b32  	%r947, %r947, %r610;
	ld.global.u32 	%r611, [%rd7+132];
	xor.b32  	%r946, %r946, %r611;
	ld.global.u32 	%r612, [%rd7+136];
	xor.b32  	%r945, %r945, %r612;
$L__BB2_19:
	and.b32  	%r614, %r562, 128;
	setp.eq.s32 	%p12, %r614, 0;
	@%p12 bra 	$L__BB2_21;
	ld.global.u32 	%r615, [%rd7+140];
	xor.b32  	%r949, %r949, %r615;
	ld.global.u32 	%r616, [%rd7+144];
	xor.b32  	%r948, %r948, %r616;
	ld.global.u32 	%r617, [%rd7+148];
	xor.b32  	%r947, %r947, %r617;
	ld.global.u32 	%r618, [%rd7+152];
	xor.b32  	%r946, %r946, %r618;
	ld.global.u32 	%r619, [%rd7+156];
	xor.b32  	%r945, %r945, %r619;
$L__BB2_21:
	and.b32  	%r621, %r562, 256;
	setp.eq.s32 	%p13, %r621, 0;
	@%p13 bra 	$L__BB2_23;
	ld.global.u32 	%r622, [%rd7+160];
	xor.b32  	%r949, %r949, %r622;
	ld.global.u32 	%r623, [%rd7+164];
	xor.b32  	%r948, %r948, %r623;
	ld.global.u32 	%r624, [%rd7+168];
	xor.b32  	%r947, %r947, %r624;
	ld.global.u32 	%r625, [%rd7+172];
	xor.b32  	%r946, %r946, %r625;
	ld.global.u32 	%r626, [%rd7+176];
	xor.b32  	%r945, %r945, %r626;
$L__BB2_23:
	and.b32  	%r628, %r562, 512;
	setp.eq.s32 	%p14, %r628, 0;
	@%p14 bra 	$L__BB2_25;
	ld.global.u32 	%r629, [%rd7+180];
	xor.b32  	%r949, %r949, %r629;
	ld.global.u32 	%r630, [%rd7+184];
	xor.b32  	%r948, %r948, %r630;
	ld.global.u32 	%r631, [%rd7+188];
	xor.b32  	%r947, %r947, %r631;
	ld.global.u32 	%r632, [%rd7+192];
	xor.b32  	%r946, %r946, %r632;
	ld.global.u32 	%r633, [%rd7+196];
	xor.b32  	%r945, %r945, %r633;
$L__BB2_25:
	and.b32  	%r635, %r562, 1024;
	setp.eq.s32 	%p15, %r635, 0;
	@%p15 bra 	$L__BB2_27;
	ld.global.u32 	%r636, [%rd7+200];
	xor.b32  	%r949, %r949, %r636;
	ld.global.u32 	%r637, [%rd7+204];
	xor.b32  	%r948, %r948, %r637;
	ld.global.u32 	%r638, [%rd7+208];
	xor.b32  	%r947, %r947, %r638;
	ld.global.u32 	%r639, [%rd7+212];
	xor.b32  	%r946, %r946, %r639;
	ld.global.u32 	%r640, [%rd7+216];
	xor.b32  	%r945, %r945, %r640;
$L__BB2_27:
	and.b32  	%r642, %r562, 2048;
	setp.eq.s32 	%p16, %r642, 0;
	@%p16 bra 	$L__BB2_29;
	ld.global.u32 	%r643, [%rd7+220];
	xor.b32  	%r949, %r949, %r643;
	ld.global.u32 	%r644, [%rd7+224];
	xor.b32  	%r948, %r948, %r644;
	ld.global.u32 	%r645, [%rd7+228];
	xor.b32  	%r947, %r947, %r645;
	ld.global.u32 	%r646, [%rd7+232];
	xor.b32  	%r946, %r946, %r646;
	ld.global.u32 	%r647, [%rd7+236];
	xor.b32  	%r945, %r945, %r647;
$L__BB2_29:
	and.b32  	%r649, %r562, 4096;
	setp.eq.s32 	%p17, %r649, 0;
	@%p17 bra 	$L__BB2_31;
	ld.global.u32 	%r650, [%rd7+240];
	xor.b32  	%r949, %r949, %r650;
	ld.global.u32 	%r651, [%rd7+244];
	xor.b32  	%r948, %r948, %r651;
	ld.global.u32 	%r652, [%rd7+248];
	xor.b32  	%r947, %r947, %r652;
	ld.global.u32 	%r653, [%rd7+252];
	xor.b32  	%r946, %r946, %r653;
	ld.global.u32 	%r654, [%rd7+256];
	xor.b32  	%r945, %r945, %r654;
$L__BB2_31:
	and.b32  	%r656, %r562, 8192;
	setp.eq.s32 	%p18, %r656, 0;
	@%p18 bra 	$L__BB2_33;
	ld.global.u32 	%r657, [%rd7+260];
	xor.b32  	%r949, %r949, %r657;
	ld.global.u32 	%r658, [%rd7+264];
	xor.b32  	%r948, %r948, %r658;
	ld.global.u32 	%r659, [%rd7+268];
	xor.b32  	%r947, %r947, %r659;
	ld.global.u32 	%r660, [%rd7+272];
	xor.b32  	%r946, %r946, %r660;
	ld.global.u32 	%r661, [%rd7+276];
	xor.b32  	%r945, %r945, %r661;
$L__BB2_33:
	and.b32  	%r663, %r562, 16384;
	setp.eq.s32 	%p19, %r663, 0;
	@%p19 bra 	$L__BB2_35;
	ld.global.u32 	%r664, [%rd7+280];
	xor.b32  	%r949, %r949, %r664;
	ld.global.u32 	%r665, [%rd7+284];
	xor.b32  	%r948, %r948, %r665;
	ld.global.u32 	%r666, [%rd7+288];
	xor.b32  	%r947, %r947, %r666;
	ld.global.u32 	%r667, [%rd7+292];
	xor.b32  	%r946, %r946, %r667;
	ld.global.u32 	%r668, [%rd7+296];
	xor.b32  	%r945, %r945, %r668;
$L__BB2_35:
	and.b32  	%r670, %r562, 32768;
	setp.eq.s32 	%p20, %r670, 0;
	@%p20 bra 	$L__BB2_37;
	ld.global.u32 	%r671, [%rd7+300];
	xor.b32  	%r949, %r949, %r671;
	ld.global.u32 	%r672, [%rd7+304];
	xor.b32  	%r948, %r948, %r672;
	ld.global.u32 	%r673, [%rd7+308];
	xor.b32  	%r947, %r947, %r673;
	ld.global.u32 	%r674, [%rd7+312];
	xor.b32  	%r946, %r946, %r674;
	ld.global.u32 	%r675, [%rd7+316];
	xor.b32  	%r945, %r945, %r675;
$L__BB2_37:
	add.s32 	%r944, %r944, 16;
	setp.ne.s32 	%p21, %r944, 32;
	@%p21 bra 	$L__BB2_5;
	mad.lo.s32 	%r676, %r938, -31, %r17;
	add.s32 	%r938, %r676, 1;
	setp.ne.s32 	%p22, %r938, 5;
	@%p22 bra 	$L__BB2_4;
	st.local.u32 	[%rd1+4], %r949;
	st.local.v2.u32 	[%rd1+8], {%r948, %r947};
	st.local.v2.u32 	[%rd1+16], {%r946, %r945};
	setp.eq.s64 	%p23, %rd5, 1;
	@%p23 bra 	$L__BB2_114;
	mov.b32 	%r945, 0;
	mov.u32 	%r1038, %r945;
	mov.u32 	%r1039, %r945;
	mov.u32 	%r948, %r945;
	mov.u32 	%r949, %r945;
	mov.u32 	%r1030, %r945;
$L__BB2_41:
	mul.wide.u32 	%rd20, %r1030, 4;
	add.s64 	%rd21, %rd1, %rd20;
	ld.local.u32 	%r192, [%rd21+4];
	shl.b32 	%r193, %r1030, 5;
	mov.b32 	%r1036, 0;
$L__BB2_42:
	.pragma "nounroll";
	shr.u32 	%r679, %r192, %r1036;
	and.b32  	%r680, %r679, 1;
	setp.eq.b32 	%p24, %r680, 1;
	not.pred 	%p25, %p24;
	add.s32 	%r681, %r193, %r1036;
	mul.lo.s32 	%r682, %r681, 5;
	mul.wide.u32 	%rd22, %r682, 4;
	add.s64 	%rd8, %rd6, %rd22;
	@%p25 bra 	$L__BB2_44;
	ld.global.u32 	%r683, [%rd8];
	xor.b32  	%r949, %r949, %r683;
	ld.global.u32 	%r684, [%rd8+4];
	xor.b32  	%r948, %r948, %r684;
	ld.global.u32 	%r685, [%rd8+8];
	xor.b32  	%r1039, %r1039, %r685;
	ld.global.u32 	%r686, [%rd8+12];
	xor.b32  	%r1038, %r1038, %r686;
	ld.global.u32 	%r687, [%rd8+16];
	xor.b32  	%r945, %r945, %r687;
$L__BB2_44:
	and.b32  	%r689, %r679, 2;
	setp.eq.s32 	%p26, %r689, 0;
	@%p26 bra 	$L__BB2_46;
	ld.global.u32 	%r690, [%rd8+20];
	xor.b32  	%r949, %r949, %r690;
	ld.global.u32 	%r691, [%rd8+24];
	xor.b32  	%r948, %r948, %r691;
	ld.global.u32 	%r692, [%rd8+28];
	xor.b32  	%r1039, %r1039, %r692;
	ld.global.u32 	%r693, [%rd8+32];
	xor.b32  	%r1038, %r1038, %r693;
	ld.global.u32 	%r694, [%rd8+36];
	xor.b32  	%r945, %r945, %r694;
$L__BB2_46:
	and.b32  	%r696, %r679, 4;
	setp.eq.s32 	%p27, %r696, 0;
	@%p27 bra 	$L__BB2_48;
	ld.global.u32 	%r697, [%rd8+40];
	xor.b32  	%r949, %r949, %r697;
	ld.global.u32 	%r698, [%rd8+44];
	xor.b32  	%r948, %r948, %r698;
	ld.global.u32 	%r699, [%rd8+48];
	xor.b32  	%r1039, %r1039, %r699;
	ld.global.u32 	%r700, [%rd8+52];
	xor.b32  	%r1038, %r1038, %r700;
	ld.global.u32 	%r701, [%rd8+56];
	xor.b32  	%r945, %r945, %r701;
$L__BB2_48:
	and.b32  	%r703, %r679, 8;
	setp.eq.s32 	%p28, %r703, 0;
	@%p28 bra 	$L__BB2_50;
	ld.global.u32 	%r704, [%rd8+60];
	xor.b32  	%r949, %r949, %r704;
	ld.global.u32 	%r705, [%rd8+64];
	xor.b32  	%r948, %r948, %r705;
	ld.global.u32 	%r706, [%rd8+68];
	xor.b32  	%r1039, %r1039, %r706;
	ld.global.u32 	%r707, [%rd8+72];
	xor.b32  	%r1038, %r1038, %r707;
	ld.global.u32 	%r708, [%rd8+76];
	xor.b32  	%r945, %r945, %r708;
$L__BB2_50:
	and.b32  	%r710, %r679, 16;
	setp.eq.s32 	%p29, %r710, 0;
	@%p29 bra 	$L__BB2_52;
	ld.global.u32 	%r711, [%rd8+80];
	xor.b32  	%r949, %r949, %r711;
	ld.global.u32 	%r712, [%rd8+84];
	xor.b32  	%r948, %r948, %r712;
	ld.global.u32 	%r713, [%rd8+88];
	xor.b32  	%r1039, %r1039, %r713;
	ld.global.u32 	%r714, [%rd8+92];
	xor.b32  	%r1038, %r1038, %r714;
	ld.global.u32 	%r715, [%rd8+96];
	xor.b32  	%r945, %r945, %r715;
$L__BB2_52:
	and.b32  	%r717, %r679, 32;
	setp.eq.s32 	%p30, %r717, 0;
	@%p30 bra 	$L__BB2_54;
	ld.global.u32 	%r718, [%rd8+100];
	xor.b32  	%r949, %r949, %r718;
	ld.global.u32 	%r719, [%rd8+104];
	xor.b32  	%r948, %r948, %r719;
	ld.global.u32 	%r720, [%rd8+108];
	xor.b32  	%r1039, %r1039, %r720;
	ld.global.u32 	%r721, [%rd8+112];
	xor.b32  	%r1038, %r1038, %r721;
	ld.global.u32 	%r722, [%rd8+116];
	xor.b32  	%r945, %r945, %r722;
$L__BB2_54:
	and.b32  	%r724, %r679, 64;
	setp.eq.s32 	%p31, %r724, 0;
	@%p31 bra 	$L__BB2_56;
	ld.global.u32 	%r725, [%rd8+120];
	xor.b32  	%r949, %r949, %r725;
	ld.global.u32 	%r726, [%rd8+124];
	xor.b32  	%r948, %r948, %r726;
	ld.global.u32 	%r727, [%rd8+128];
	xor.b32  	%r1039, %r1039, %r727;
	ld.global.u32 	%r728, [%rd8+132];
	xor.b32  	%r1038, %r1038, %r728;
	ld.global.u32 	%r729, [%rd8+136];
	xor.b32  	%r945, %r945, %r729;
$L__BB2_56:
	and.b32  	%r731, %r679, 128;
	setp.eq.s32 	%p32, %r731, 0;
	@%p32 bra 	$L__BB2_58;
	ld.global.u32 	%r732, [%rd8+140];
	xor.b32  	%r949, %r949, %r732;
	ld.global.u32 	%r733, [%rd8+144];
	xor.b32  	%r948, %r948, %r733;
	ld.global.u32 	%r734, [%rd8+148];
	xor.b32  	%r1039, %r1039, %r734;
	ld.global.u32 	%r735, [%rd8+152];
	xor.b32  	%r1038, %r1038, %r735;
	ld.global.u32 	%r736, [%rd8+156];
	xor.b32  	%r945, %r945, %r736;
$L__BB2_58:
	and.b32  	%r738, %r679, 256;
	setp.eq.s32 	%p33, %r738, 0;
	@%p33 bra 	$L__BB2_60;
	ld.global.u32 	%r739, [%rd8+160];
	xor.b32  	%r949, %r949, %r739;
	ld.global.u32 	%r740, [%rd8+164];
	xor.b32  	%r948, %r948, %r740;
	ld.global.u32 	%r741, [%rd8+168];
	xor.b32  	%r1039, %r1039, %r741;
	ld.global.u32 	%r742, [%rd8+172];
	xor.b32  	%r1038, %r1038, %r742;
	ld.global.u32 	%r743, [%rd8+176];
	xor.b32  	%r945, %r945, %r743;
$L__BB2_60:
	and.b32  	%r745, %r679, 512;
	setp.eq.s32 	%p34, %r745, 0;
	@%p34 bra 	$L__BB2_62;
	ld.global.u32 	%r746, [%rd8+180];
	xor.b32  	%r949, %r949, %r746;
	ld.global.u32 	%r747, [%rd8+184];
	xor.b32  	%r948, %r948, %r747;
	ld.global.u32 	%r748, [%rd8+188];
	xor.b32  	%r1039, %r1039, %r748;
	ld.global.u32 	%r749, [%rd8+192];
	xor.b32  	%r1038, %r1038, %r749;
	ld.global.u32 	%r750, [%rd8+196];
	xor.b32  	%r945, %r945, %r750;
$L__BB2_62:
	and.b32  	%r752, %r679, 1024;
	setp.eq.s32 	%p35, %r752, 0;
	@%p35 bra 	$L__BB2_64;
	ld.global.u32 	%r753, [%rd8+200];
	xor.b32  	%r949, %r949, %r753;
	ld.global.u32 	%r754, [%rd8+204];
	xor.b32  	%r948, %r948, %r754;
	ld.global.u32 	%r755, [%rd8+208];
	xor.b32  	%r1039, %r1039, %r755;
	ld.global.u32 	%r756, [%rd8+212];
	xor.b32  	%r1038, %r1038, %r756;
	ld.global.u32 	%r757, [%rd8+216];
	xor.b32  	%r945, %r945, %r757;
$L__BB2_64:
	and.b32  	%r759, %r679, 2048;
	setp.eq.s32 	%p36, %r759, 0;
	@%p36 bra 	$L__BB2_66;
	ld.global.u32 	%r760, [%rd8+220];
	xor.b32  	%r949, %r949, %r760;
	ld.global.u32 	%r761, [%rd8+224];
	xor.b32  	%r948, %r948, %r761;
	ld.global.u32 	%r762, [%rd8+228];
	xor.b32  	%r1039, %r1039, %r762;
	ld.global.u32 	%r763, [%rd8+232];
	xor.b32  	%r1038, %r1038, %r763;
	ld.global.u32 	%r764, [%rd8+236];
	xor.b32  	%r945, %r945, %r764;
$L__BB2_66:
	and.b32  	%r766, %r679, 4096;
	setp.eq.s32 	%p37, %r766, 0;
	@%p37 bra 	$L__BB2_68;
	ld.global.u32 	%r767, [%rd8+240];
	xor.b32  	%r949, %r949, %r767;
	ld.global.u32 	%r768, [%rd8+244];
	xor.b32  	%r948, %r948, %r768;
	ld.global.u32 	%r769, [%rd8+248];
	xor.b32  	%r1039, %r1039, %r769;
	ld.global.u32 	%r770, [%rd8+252];
	xor.b32  	%r1038, %r1038, %r770;
	ld.global.u32 	%r771, [%rd8+256];
	xor.b32  	%r945, %r945, %r771;
$L__BB2_68:
	and.b32  	%r773, %r679, 8192;
	setp.eq.s32 	%p38, %r773, 0;
	@%p38 bra 	$L__BB2_70;
	ld.global.u32 	%r774, [%rd8+260];
	xor.b32  	%r949, %r949, %r774;
	ld.global.u32 	%r775, [%rd8+264];
	xor.b32  	%r948, %r948, %r775;
	ld.global.u32 	%r776, [%rd8+268];
	xor.b32  	%r1039, %r1039, %r776;
	ld.global.u32 	%r777, [%rd8+272];
	xor.b32  	%r1038, %r1038, %r777;
	ld.global.u32 	%r778, [%rd8+276];
	xor.b32  	%r945, %r945, %r778;
$L__BB2_70:
	and.b32  	%r780, %r679, 16384;
	setp.eq.s32 	%p39, %r780, 0;
	@%p39 bra 	$L__BB2_72;
	ld.global.u32 	%r781, [%rd8+280];
	xor.b32  	%r949, %r949, %r781;
	ld.global.u32 	%r782, [%rd8+284];
	xor.b32  	%r948, %r948, %r782;
	ld.global.u32 	%r783, [%rd8+288];
	xor.b32  	%r1039, %r1039, %r783;
	ld.global.u32 	%r784, [%rd8+292];
	xor.b32  	%r1038, %r1038, %r784;
	ld.global.u32 	%r785, [%rd8+296];
	xor.b32  	%r945, %r945, %r785;
$L__BB2_72:
	and.b32  	%r787, %r679, 32768;
	setp.eq.s32 	%p40, %r787, 0;
	@%p40 bra 	$L__BB2_74;
	ld.global.u32 	%r788, [%rd8+300];
	xor.b32  	%r949, %r949, %r788;
	ld.global.u32 	%r789, [%rd8+304];
	xor.b32  	%r948, %r948, %r789;
	ld.global.u32 	%r790, [%rd8+308];
	xor.b32  	%r1039, %r1039, %r790;
	ld.global.u32 	%r791, [%rd8+312];
	xor.b32  	%r1038, %r1038, %r791;
	ld.global.u32 	%r792, [%rd8+316];
	xor.b32  	%r945, %r945, %r792;
$L__BB2_74:
	add.s32 	%r1036, %r1036, 16;
	setp.ne.s32 	%p41, %r1036, 32;
	@%p41 bra 	$L__BB2_42;
	mad.lo.s32 	%r793, %r1030, -31, %r193;
	add.s32 	%r1030, %r793, 1;
	setp.ne.s32 	%p42, %r1030, 5;
	@%p42 bra 	$L__BB2_41;
	st.local.u32 	[%rd1+4], %r949;
	st.local.v2.u32 	[%rd1+8], {%r948, %r1039};
	st.local.v2.u32 	[%rd1+16], {%r1038, %r945};
	setp.ne.s64 	%p43, %rd5, 3;
	@%p43 bra 	$L__BB2_114;
	mov.b32 	%r945, 0;
	mov.u32 	%r1130, %r945;
	mov.u32 	%r1131, %r945;
	mov.u32 	%r948, %r945;
	mov.u32 	%r949, %r945;
	mov.u32 	%r1122, %r945;
$L__BB2_78:
	mul.wide.u32 	%rd23, %r1122, 4;
	add.s64 	%rd24, %rd1, %rd23;
	ld.local.u32 	%r368, [%rd24+4];
	shl.b32 	%r369, %r1122, 5;
	mov.b32 	%r1128, 0;
$L__BB2_79:
	.pragma "nounroll";
	shr.u32 	%r796, %r368, %r1128;
	and.b32  	%r797, %r796, 1;
	setp.eq.b32 	%p44, %r797, 1;
	not.pred 	%p45, %p44;
	add.s32 	%r798, %r369, %r1128;
	mul.lo.s32 	%r799, %r798, 5;
	mul.wide.u32 	%rd25, %r799, 4;
	add.s64 	%rd9, %rd6, %rd25;
	@%p45 bra 	$L__BB2_81;
	ld.global.u32 	%r800, [%rd9];
	xor.b32  	%r949, %r949, %r800;
	ld.global.u32 	%r801, [%rd9+4];
	xor.b32  	%r948, %r948, %r801;
	ld.global.u32 	%r802, [%rd9+8];
	xor.b32  	%r1131, %r1131, %r802;
	ld.global.u32 	%r803, [%rd9+12];
	xor.b32  	%r1130, %r1130, %r803;
	ld.global.u32 	%r804, [%rd9+16];
	xor.b32  	%r945, %r945, %r804;
$L__BB2_81:
	and.b32  	%r806, %r796, 2;
	setp.eq.s32 	%p46, %r806, 0;
	@%p46 bra 	$L__BB2_83;
	ld.global.u32 	%r807, [%rd9+20];
	xor.b32  	%r949, %r949, %r807;
	ld.global.u32 	%r808, [%rd9+24];
	xor.b32  	%r948, %r948, %r808;
	ld.global.u32 	%r809, [%rd9+28];
	xor.b32  	%r1131, %r1131, %r809;
	ld.global.u32 	%r810, [%rd9+32];
	xor.b32  	%r1130, %r1130, %r810;
	ld.global.u32 	%r811, [%rd9+36];
	xor.b32  	%r945, %r945, %r811;
$L__BB2_83:
	and.b32  	%r813, %r796, 4;
	setp.eq.s32 	%p47, %r813, 0;
	@%p47 bra 	$L__BB2_85;
	ld.global.u32 	%r814, [%rd9+40];
	xor.b32  	%r949, %r949, %r814;
	ld.global.u32 	%r815, [%rd9+44];
	xor.b32  	%r948, %r948, %r815;
	ld.global.u32 	%r816, [%rd9+48];
	xor.b32  	%r1131, %r1131, %r816;
	ld.global.u32 	%r817, [%rd9+52];
	xor.b32  	%r1130, %r1130, %r817;
	ld.global.u32 	%r818, [%rd9+56];
	xor.b32  	%r945, %r945, %r818;
$L__BB2_85:
	and.b32  	%r820, %r796, 8;
	setp.eq.s32 	%p48, %r820, 0;
	@%p48 bra 	$L__BB2_87;
	ld.global.u32 	%r821, [%rd9+60];
	xor.b32  	%r949, %r949, %r821;
	ld.global.u32 	%r822, [%rd9+64];
	xor.b32  	%r948, %r948, %r822;
	ld.global.u32 	%r823, [%rd9+68];
	xor.b32  	%r1131, %r1131, %r823;
	ld.global.u32 	%r824, [%rd9+72];
	xor.b32  	%r1130, %r1130, %r824;
	ld.global.u32 	%r825, [%rd9+76];
	xor.b32  	%r945, %r945, %r825;
$L__BB2_87:
	and.b32  	%r827, %r796, 16;
	setp.eq.s32 	%p49, %r827, 0;
	@%p49 bra 	$L__BB2_89;
	ld.global.u32 	%r828, [%rd9+80];
	xor.b32  	%r949, %r949, %r828;
	ld.global.u32 	%r829, [%rd9+84];
	xor.b32  	%r948, %r948, %r829;
	ld.global.u32 	%r830, [%rd9+88];
	xor.b32  	%r1131, %r1131, %r830;
	ld.global.u32 	%r831, [%rd9+92];
	xor.b32  	%r1130, %r1130, %r831;
	ld.global.u32 	%r832, [%rd9+96];
	xor.b32  	%r945, %r945, %r832;
$L__BB2_89:
	and.b32  	%r834, %r796, 32;
	setp.eq.s32 	%p50, %r834, 0;
	@%p50 bra 	$L__BB2_91;
	ld.global.u32 	%r835, [%rd9+100];
	xor.b32  	%r949, %r949, %r835;
	ld.global.u32 	%r836, [%rd9+104];
	xor.b32  	%r948, %r948, %r836;
	ld.global.u32 	%r837, [%rd9+108];
	xor.b32  	%r1131, %r1131, %r837;
	ld.global.u32 	%r838, [%rd9+112];
	xor.b32  	%r1130, %r1130, %r838;
	ld.global.u32 	%r839, [%rd9+116];
	xor.b32  	%r945, %r945, %r839;
$L__BB2_91:
	and.b32  	%r841, %r796, 64;
	setp.eq.s32 	%p51, %r841, 0;
	@%p51 bra 	$L__BB2_93;
	ld.global.u32 	%r842, [%rd9+120];
	xor.b32  	%r949, %r949, %r842;
	ld.global.u32 	%r843, [%rd9+124];
	xor.b32  	%r948, %r948, %r843;
	ld.global.u32 	%r844, [%rd9+128];
	xor.b32  	%r1131, %r1131, %r844;
	ld.global.u32 	%r845, [%rd9+132];
	xor.b32  	%r1130, %r1130, %r845;
	ld.global.u32 	%r846, [%rd9+136];
	xor.b32  	%r945, %r945, %r846;
$L__BB2_93:
	and.b32  	%r848, %r796, 128;
	setp.eq.s32 	%p52, %r848, 0;
	@%p52 bra 	$L__BB2_95;
	ld.global.u32 	%r849, [%rd9+140];
	xor.b32  	%r949, %r949, %r849;
	ld.global.u32 	%r850, [%rd9+144];
	xor.b32  	%r948, %r948, %r850;
	ld.global.u32 	%r851, [%rd9+148];
	xor.b32  	%r1131, %r1131, %r851;
	ld.global.u32 	%r852, [%rd9+152];
	xor.b32  	%r1130, %r1130, %r852;
	ld.global.u32 	%r853, [%rd9+156];
	xor.b32  	%r945, %r945, %r853;
$L__BB2_95:
	and.b32  	%r855, %r796, 256;
	setp.eq.s32 	%p53, %r855, 0;
	@%p53 bra 	$L__BB2_97;
	ld.global.u32 	%r856, [%rd9+160];
	xor.b32  	%r949, %r949, %r856;
	ld.global.u32 	%r857, [%rd9+164];
	xor.b32  	%r948, %r948, %r857;
	ld.global.u32 	%r858, [%rd9+168];
	xor.b32  	%r1131, %r1131, %r858;
	ld.global.u32 	%r859, [%rd9+172];
	xor.b32  	%r1130, %r1130, %r859;
	ld.global.u32 	%r860, [%rd9+176];
	xor.b32  	%r945, %r945, %r860;
$L__BB2_97:
	and.b32  	%r862, %r796, 512;
	setp.eq.s32 	%p54, %r862, 0;
	@%p54 bra 	$L__BB2_99;
	ld.global.u32 	%r863, [%rd9+180];
	xor.b32  	%r949, %r949, %r863;
	ld.global.u32 	%r864, [%rd9+184];
	xor.b32  	%r948, %r948, %r864;
	ld.global.u32 	%r865, [%rd9+188];
	xor.b32  	%r1131, %r1131, %r865;
	ld.global.u32 	%r866, [%rd9+192];
	xor.b32  	%r1130, %r1130, %r866;
	ld.global.u32 	%r867, [%rd9+196];
	xor.b32  	%r945, %r945, %r867;
$L__BB2_99:
	and.b32  	%r869, %r796, 1024;
	setp.eq.s32 	%p55, %r869, 0;
	@%p55 bra 	$L__BB2_101;
	ld.global.u32 	%r870, [%rd9+200];
	xor.b32  	%r949, %r949, %r870;
	ld.global.u32 	%r871, [%rd9+204];
	xor.b32  	%r948, %r948, %r871;
	ld.global.u32 	%r872, [%rd9+208];
	xor.b32  	%r1131, %r1131, %r872;
	ld.global.u32 	%r873, [%rd9+212];
	xor.b32  	%r1130, %r1130, %r873;
	ld.global.u32 	%r874, [%rd9+216];
	xor.b32  	%r945, %r945, %r874;
$L__BB2_101:
	and.b32  	%r876, %r796, 2048;
	setp.eq.s32 	%p56, %r876, 0;
	@%p56 bra 	$L__BB2_103;
	ld.global.u32 	%r877, [%rd9+220];
	xor.b32  	%r949, %r949, %r877;
	ld.global.u32 	%r878, [%rd9+224];
	xor.b32  	%r948, %r948, %r878;
	ld.global.u32 	%r879, [%rd9+228];
	xor.b32  	%r1131, %r1131, %r879;
	ld.global.u32 	%r880, [%rd9+232];
	xor.b32  	%r1130, %r1130, %r880;
	ld.global.u32 	%r881, [%rd9+236];
	xor.b32  	%r945, %r945, %r881;
$L__BB2_103:
	and.b32  	%r883, %r796, 4096;
	setp.eq.s32 	%p57, %r883, 0;
	@%p57 bra 	$L__BB2_105;
	ld.global.u32 	%r884, [%rd9+240];
	xor.b32  	%r949, %r949, %r884;
	ld.global.u32 	%r885, [%rd9+244];
	xor.b32  	%r948, %r948, %r885;
	ld.global.u32 	%r886, [%rd9+248];
	xor.b32  	%r1131, %r1131, %r886;
	ld.global.u32 	%r887, [%rd9+252];
	xor.b32  	%r1130, %r1130, %r887;
	ld.global.u32 	%r888, [%rd9+256];
	xor.b32  	%r945, %r945, %r888;
$L__BB2_105:
	and.b32  	%r890, %r796, 8192;
	setp.eq.s32 	%p58, %r890, 0;
	@%p58 bra 	$L__BB2_107;
	ld.global.u32 	%r891, [%rd9+260];
	xor.b32  	%r949, %r949, %r891;
	ld.global.u32 	%r892, [%rd9+264];
	xor.b32  	%r948, %r948, %r892;
	ld.global.u32 	%r893, [%rd9+268];
	xor.b32  	%r1131, %r1131, %r893;
	ld.global.u32 	%r894, [%rd9+272];
	xor.b32  	%r1130, %r1130, %r894;
	ld.global.u32 	%r895, [%rd9+276];
	xor.b32  	%r945, %r945, %r895;
$L__BB2_107:
	and.b32  	%r897, %r796, 16384;
	setp.eq.s32 	%p59, %r897, 0;
	@%p59 bra 	$L__BB2_109;
	ld.global.u32 	%r898, [%rd9+280];
	xor.b32  	%r949, %r949, %r898;
	ld.global.u32 	%r899, [%rd9+284];
	xor.b32  	%r948, %r948, %r899;
	ld.global.u32 	%r900, [%rd9+288];
	xor.b32  	%r1131, %r1131, %r900;
	ld.global.u32 	%r901, [%rd9+292];
	xor.b32  	%r1130, %r1130, %r901;
	ld.global.u32 	%r902, [%rd9+296];
	xor.b32  	%r945, %r945, %r902;
$L__BB2_109:
	and.b32  	%r904, %r796, 32768;
	setp.eq.s32 	%p60, %r904, 0;
	@%p60 bra 	$L__BB2_111;
	ld.global.u32 	%r905, [%rd9+300];
	xor.b32  	%r949, %r949, %r905;
	ld.global.u32 	%r906, [%rd9+304];
	xor.b32  	%r948, %r948, %r906;
	ld.global.u32 	%r907, [%rd9+308];
	xor.b32  	%r1131, %r1131, %r907;
	ld.global.u32 	%r908, [%rd9+312];
	xor.b32  	%r1130, %r1130, %r908;
	ld.global.u32 	%r909, [%rd9+316];
	xor.b32  	%r945, %r945, %r909;
$L__BB2_111:
	add.s32 	%r1128, %r1128, 16;
	setp.ne.s32 	%p61, %r1128, 32;
	@%p61 bra 	$L__BB2_79;
	mad.lo.s32 	%r910, %r1122, -31, %r369;
	add.s32 	%r1122, %r910, 1;
	setp.ne.s32 	%p62, %r1122, 5;
	@%p62 bra 	$L__BB2_78;
	st.local.u32 	[%rd1+4], %r949;
	st.local.v2.u32 	[%rd1+8], {%r948, %r1131};
	st.local.v2.u32 	[%rd1+16], {%r1130, %r945};
$L__BB2_114:
	shr.u64 	%rd26, %rd4, 2;
	add.s32 	%r932, %r932, 1;
	setp.gt.u64 	%p63, %rd4, 3;
	@%p63 bra 	$L__BB2_2;
$L__BB2_115:
	shr.u32 	%r911, %r949, 2;
	xor.b32  	%r912, %r911, %r949;
	shl.b32 	%r913, %r945, 4;
	shl.b32 	%r914, %r912, 1;
	xor.b32  	%r915, %r914, %r913;
	xor.b32  	%r916, %r915, %r912;
	xor.b32  	%r917, %r916, %r945;
	add.s32 	%r918, %r2, %r917;
	add.s32 	%r919, %r918, 362437;
	cvt.rn.f32.u32 	%f2, %r919;
	fma.rn.f32 	%f3, %f2, 0f2F800000, 0f2F000000;
	fma.rn.f32 	%f4, %f3, 0f42C80000, 0fC2480000;
	add.f32 	%f5, %f1, %f4;
	st.global.f32 	[%rd2], %f5;
	shr.u32 	%r920, %r948, 2;
	xor.b32  	%r921, %r920, %r948;
	shl.b32 	%r922, %r917, 4;
	shl.b32 	%r923, %r921, 1;
	xor.b32  	%r924, %r923, %r922;
	xor.b32  	%r925, %r924, %r921;
	xor.b32  	%r926, %r925, %r917;
	add.s32 	%r927, %r2, %r926;
	add.s32 	%r928, %r927, 724874;
	cvt.rn.f32.u32 	%f6, %r928;
	fma.rn.f32 	%f7, %f6, 0f2F800000, 0f2F000000;
	fma.rn.f32 	%f8, %f7, 0f42C80000, 0fC2480000;
	ld.global.f32 	%f9, [%rd2+4];
	add.f32 	%f10, %f9, %f8;
	st.global.f32 	[%rd2+4], %f10;
	ret;

}
	// .globl	test
.visible .entry test()
{


	ret;

}


// ===== COMPILED SASS (sm_100) =====

	.target	sm_100

	.elftype	@"ET_EXEC"


//--------------------- .note.nv.tkinfo           --------------------------
	.section	.note.nv.tkinfo,"",@"SHT_NOTE"
	.sectionflags	@"SHF_NOTE_NV_TKINFO"
	.tkinfo
        /*0018*/ 	.word	0x00000002
        /*0030*/ 	.string	""
        /*0030*/ 	.string	"ptxas"
        /*0030*/ 	.string	"Cuda compilation tools, release 13.0, V13.0.88"
        /*0030*/ 	.string	"Build cuda_13.0.r13.0/compiler.36424714_0"
        /*0030*/ 	.string	"-arch sm_100 -m 64 "



//--------------------- .note.nv.cuinfo           --------------------------
	.section	.note.nv.cuinfo,"",@"SHT_NOTE"
	.sectionflags	@"SHF_NOTE_NV_CUINFO"
        /*0018*/ 	.short	0x0002
        /*001a*/ 	.short	0x0064
        /*001c*/ 	.short	0x0082
	.zero		2


//--------------------- .nv.info                  --------------------------
	.section	.nv.info,"",@"SHT_CUDA_INFO"
	.align	4


	//----- nvinfo : EIATTR_REGCOUNT
	.align		4
        /*0000*/ 	.byte	0x04, 0x2f
        /*0002*/ 	.short	(.L_10 - .L_9)
	.align		4
.L_9:
        /*0004*/ 	.word	index@(reset)
        /*0008*/ 	.word	0x00000020


	//----- nvinfo : EIATTR_FRAME_SIZE
	.align		4
.L_10:
        /*000c*/ 	.byte	0x04, 0x11
        /*000e*/ 	.short	(.L_12 - .L_11)
	.align		4
.L_11:
        /*0010*/ 	.word	index@(reset)
        /*0014*/ 	.word	0x00000030


	//----- nvinfo : EIATTR_REGCOUNT
	.align		4
.L_12:
        /*0018*/ 	.byte	0x04, 0x2f
        /*001a*/ 	.short	(.L_14 - .L_13)
	.align		4
.L_13:
        /*001c*/ 	.word	index@(sample)
        /*0020*/ 	.word	0x00000004


	//----- nvinfo : EIATTR_FRAME_SIZE
	.align		4
.L_14:
        /*0024*/ 	.byte	0x04, 0x11
        /*0026*/ 	.short	(.L_16 - .L_15)
	.align		4
.L_15:
        /*0028*/ 	.word	index@(sample)
        /*002c*/ 	.word	0x00000000


	//----- nvinfo : EIATTR_REGCOUNT
	.align		4
.L_16:
        /*0030*/ 	.byte	0x04, 0x2f
        /*0032*/ 	.short	(.L_18 - .L_17)
	.align		4
.L_17:
        /*0034*/ 	.word	index@(step)
        /*0038*/ 	.word	0x0000001f


	//----- nvinfo : EIATTR_FRAME_SIZE
	.align		4
.L_18:
        /*003c*/ 	.byte	0x04, 0x11
        /*003e*/ 	.short	(.L_20 - .L_19)
	.align		4
.L_19:
        /*0040*/ 	.word	index@(step)
        /*0044*/ 	.word	0x00000030


	//----- nvinfo : EIATTR_REGCOUNT
	.align		4
.L_20:
        /*0048*/ 	.byte	0x04, 0x2f
        /*004a*/ 	.short	(.L_22 - .L_21)
	.align		4
.L_21:
        /*004c*/ 	.word	index@(test)
        /*0050*/ 	.word	0x00000004


	//----- nvinfo : EIATTR_FRAME_SIZE
	.align		4
.L_22:
        /*0054*/ 	.byte	0x04, 0x11
        /*0056*/ 	.short	(.L_24 - .L_23)
	.align		4
.L_23:
        /*0058*/ 	.word	index@(test)
        /*005c*/ 	.word	0x00000000


	//----- nvinfo : EIATTR_MIN_STACK_SIZE
	.align		4
.L_24:
        /*0060*/ 	.byte	0x04, 0x12
        /*0062*/ 	.short	(.L_26 - .L_25)
	.align		4
.L_25:
        /*0064*/ 	.word	index@(test)
        /*0068*/ 	.word	0x00000000


	//----- nvinfo : EIATTR_MIN_STACK_SIZE
	.align		4
.L_26:
        /*006c*/ 	.byte	0x04, 0x12
        /*006e*/ 	.short	(.L_28 - .L_27)
	.align		4
.L_27:
        /*0070*/ 	.word	index@(step)
        /*0074*/ 	.word	0x00000030


	//----- nvinfo : EIATTR_MIN_STACK_SIZE
	.align		4
.L_28:
        /*0078*/ 	.byte	0x04, 0x12
        /*007a*/ 	.short	(.L_30 - .L_29)
	.align		4
.L_29:
        /*007c*/ 	.word	index@(sample)
        /*0080*/ 	.word	0x00000000


	//----- nvinfo : EIATTR_MIN_STACK_SIZE
	.align		4
.L_30:
        /*0084*/ 	.byte	0x04, 0x12
        /*0086*/ 	.short	(.L_32 - .L_31)
	.align		4
.L_31:
        /*0088*/ 	.word	index@(reset)
        /*008c*/ 	.word	0x00000030
.L_32:


//--------------------- .nv.compat                --------------------------
	.section	.nv.compat,"",@"SHT_CUDA_COMPAT_INFO"
	.align	4
        /*0000*/ 	.byte	0x02, 0x09, 0x00, 0x00, 0x02, 0x02, 0x01, 0x00, 0x02, 0x05, 0x05, 0x00, 0x03, 0x07, 0x01, 0x01
        /*0010*/ 	.byte	0x02, 0x03, 0x00, 0x00, 0x02, 0x06, 0x01, 0x00, 0x04, 0x0b, 0x08, 0x00, 0x09, 0x00, 0x00, 0x00
        /*0020*/ 	.byte	0x00, 0x00, 0x00, 0x00


//--------------------- .nv.info.test             --------------------------
	.section	.nv.info.test,"",@"SHT_CUDA_INFO"
	.sectionflags	@""
	.align	4


	//----- nvinfo : EIATTR_CUDA_API_VERSION
	.align		4
        /*0000*/ 	.byte	0x04, 0x37
        /*0002*/ 	.short	(.L_34 - .L_33)
.L_33:
        /*0004*/ 	.word	0x00000082


	//----- nvinfo : EIATTR_SPARSE_MMA_MASK
	.align		4
.L_34:
        /*0008*/ 	.byte	0x03, 0x50
        /*000a*/ 	.short	0x0000


	//----- nvinfo : EIATTR_MAXREG_COUNT
	.align		4
        /*000c*/ 	.byte	0x03, 0x1b
        /*000e*/ 	.short	0x00ff


	//----- nvinfo : EIATTR_MERCURY_ISA_VERSION
	.align		4
        /*0010*/ 	.byte	0x03, 0x5f
        /*0012*/ 	.short	0x0101


	//----- nvinfo : EIATTR_VRC_CTA_INIT_COUNT
	.align		4
        /*0014*/ 	.byte	0x02, 0x4a
	.zero		1
	.zero		1


	//----- nvinfo : EIATTR_EXIT_INSTR_OFFSETS
	.align		4
        /*0018*/ 	.byte	0x04, 0x1c
        /*001a*/ 	.short	(.L_36 - .L_35)


	//   ....[0]....
.L_35:
        /*001c*/ 	.word	0x00000010


	//----- nvinfo : EIATTR_SW_WAR
	.align		4
.L_36:
        /*0020*/ 	.byte	0x04, 0x36
        /*0022*/ 	.short	(.L_38 - .L_37)
.L_37:
        /*0024*/ 	.word	0x00000008
.L_38:


//--------------------- .nv.info.step             --------------------------
	.section	.nv.info.step,"",@"SHT_CUDA_INFO"
	.sectionflags	@""
	.align	4


	//----- nvinfo : EIATTR_CUDA_API_VERSION
	.align		4
        /*0000*/ 	.byte	0x04, 0x37
        /*0002*/ 	.short	(.L_40 - .L_39)
.L_39:
        /*0004*/ 	.word	0x00000082


	//----- nvinfo : EIATTR_KPARAM_INFO
	.align		4
.L_40:
        /*0008*/ 	.byte	0x04, 0x17
        /*000a*/ 	.short	(.L_42 - .L_41)
.L_41:
        /*000c*/ 	.word	0x00000000
        /*0010*/ 	.short	0x0008
        /*0012*/ 	.short	0x0038
        /*0014*/ 	.byte	0x00, 0xf5, 0x21, 0x00


	//----- nvinfo : EIATTR_KPARAM_INFO
	.align		4
.L_42:
        /*0018*/ 	.byte	0x04, 0x17
        /*001a*/ 	.short	(.L_44 - .L_43)
.L_43:
        /*001c*/ 	.word	0x00000000
        /*0020*/ 	.short	0x0007
        /*0022*/ 	.short	0x0030
        /*0024*/ 	.byte	0x00, 0xf5, 0x21, 0x00


	//----- nvinfo : EIATTR_KPARAM_INFO
	.align		4
.L_44:
        /*0028*/ 	.byte	0x04, 0x17
        /*002a*/ 	.short	(.L_46 - .L_45)
.L_45:
        /*002c*/ 	.word	0x00000000
        /*0030*/ 	.short	0x0006
        /*0032*/ 	.short	0x0028
        /*0034*/ 	.byte	0x00, 0xf5, 0x21, 0x00


	//----- nvinfo : EIATTR_KPARAM_INFO
	.align		4
.L_46:
        /*0038*/ 	.byte	0x04, 0x17
        /*003a*/ 	.short	(.L_48 - .L_47)
.L_47:
        /*003c*/ 	.word	0x00000000
        /*0040*/ 	.short	0x0005
        /*0042*/ 	.short	0x0020
        /*0044*/ 	.byte	0x00, 0xf5, 0x21, 0x00


	//----- nvinfo : EIATTR_KPARAM_INFO
	.align		4
.L_48:
        /*0048*/ 	.byte	0x04, 0x17
        /*004a*/ 	.short	(.L_50 - .L_49)
.L_49:
        /*004c*/ 	.word	0x00000000
        /*0050*/ 	.short	0x0004
        /*0052*/ 	.short	0x0018
        /*0054*/ 	.byte	0x00, 0xf5, 0x21, 0x00


	//----- nvinfo : EIATTR_KPARAM_INFO
	.align		4
.L_50:
        /*0058*/ 	.byte	0x04, 0x17
        /*005a*/ 	.short	(.L_52 - .L_51)
.L_51:
        /*005c*/ 	.word	0x00000000
        /*0060*/ 	.short	0x0003
        /*0062*/ 	.short	0x0014
        /*0064*/ 	.byte	0x00, 0xf0, 0x11, 0x00


	//----- nvinfo : EIATTR_KPARAM_INFO
	.align		4
.L_52:
        /*0068*/ 	.byte	0x04, 0x17
        /*006a*/ 	.short	(.L_54 - .L_53)
.L_53:
        /*006c*/ 	.word	0x00000000
        /*0070*/ 	.short	0x0002
        /*0072*/ 	.short	0x0010
        /*0074*/ 	.byte	0x00, 0xf0, 0x11, 0x00


	//----- nvinfo : EIATTR_KPARAM_INFO
	.align		4
.L_54:
        /*0078*/ 	.byte	0x04, 0x17
        /*007a*/ 	.short	(.L_56 - .L_55)
.L_55:
        /*007c*/ 	.word	0x00000000
        /*0080*/ 	.short	0x0001
        /*0082*/ 	.short	0x0008
        /*0084*/ 	.byte	0x00, 0xf5, 0x21, 0x00


	//----- nvinfo : EIATTR_KPARAM_INFO
	.align		4
.L_56:
        /*0088*/ 	.byte	0x04, 0x17
        /*008a*/ 	.short	(.L_58 - .L_57)
.L_57:
        /*008c*/ 	.word	0x00000000
        /*0090*/ 	.short	0x0000
        /*0092*/ 	.short	0x0000
        /*0094*/ 	.byte	0x00, 0xf5, 0x21, 0x00


	//----- nvinfo : EIATTR_SPARSE_MMA_MASK
	.align		4
.L_58:
        /*0098*/ 	.byte	0x03, 0x50
        /*009a*/ 	.short	0x0000


	//----- nvinfo : EIATTR_MAXREG_COUNT
	.align		4
        /*009c*/ 	.byte	0x03, 0x1b
        /*009e*/ 	.short	0x00ff


	//----- nvinfo : EIATTR_MERCURY_ISA_VERSION
	.align		4
        /*00a0*/ 	.byte	0x03, 0x5f
        /*00a2*/ 	.short	0x0101


	//----- nvinfo : EIATTR_VRC_CTA_INIT_COUNT
	.align		4
        /*00a4*/ 	.byte	0x02, 0x4a
	.zero		1
	.zero		1


	//----- nvinfo : EIATTR_EXIT_INSTR_OFFSETS
	.align		4
        /*00a8*/ 	.byte	0x04, 0x1c
        /*00aa*/ 	.short	(.L_60 - .L_59)


	//   ....[0]....
.L_59:
        /*00ac*/ 	.word	0x000028f0


	//----- nvinfo : EIATTR_CRS_STACK_SIZE
	.align		4
.L_60:
        /*00b0*/ 	.byte	0x04, 0x1e
        /*00b2*/ 	.short	(.L_62 - .L_61)
.L_61:
        /*00b4*/ 	.word	0x00000000


	//----- nvinfo : EIATTR_CBANK_PARAM_SIZE
	.align		4
.L_62:
        /*00b8*/ 	.byte	0x03, 0x19
        /*00ba*/ 	.short	0x0040


	//----- nvinfo : EIATTR_PARAM_CBANK
	.align		4
        /*00bc*/ 	.byte	0x04, 0x0a
        /*00be*/ 	.short	(.L_64 - .L_63)
	.align		4
.L_63:
        /*00c0*/ 	.word	index@(.nv.constant0.step)
        /*00c4*/ 	.short	0x0380
        /*00c6*/ 	.short	0x0040


	//----- nvinfo : EIATTR_SW_WAR
	.align		4
.L_64:
        /*00c8*/ 	.byte	0x04, 0x36
        /*00ca*/ 	.short	(.L_66 - .L_65)
.L_65:
        /*00cc*/ 	.word	0x00000008
.L_66:


//--------------------- .nv.info.sample           --------------------------
	.section	.nv.info.sample,"",@"SHT_CUDA_INFO"
	.sectionflags	@""
	.align	4


	//----- nvinfo : EIATTR_CUDA_API_VERSION
	.align		4
        /*0000*/ 	.byte	0x04, 0x37
        /*0002*/ 	.short	(.L_68 - .L_67)
.L_67:
        /*0004*/ 	.word	0x00000082


	//----- nvinfo : EIATTR_KPARAM_INFO
	.align		4
.L_68:
        /*0008*/ 	.byte	0x04, 0x17
        /*000a*/ 	.short	(.L_70 - .L_69)
.L_69:
        /*000c*/ 	.word	0x00000000
        /*0010*/ 	.short	0x0000
        /*0012*/ 	.short	0x0000
        /*0014*/ 	.byte	0x00, 0xf5, 0x21, 0x00


	//----- nvinfo : EIATTR_SPARSE_MMA_MASK
	.align		4
.L_70:
        /*0018*/ 	.byte	0x03, 0x50
        /*001a*/ 	.short	0x0000


	//----- nvinfo : EIATTR_MAXREG_COUNT
	.align		4
        /*001c*/ 	.byte	0x03, 0x1b
        /*001e*/ 	.short	0x00ff


	//----- nvinfo : EIATTR_MERCURY_ISA_VERSION
	.align		4
        /*0020*/ 	.byte	0x03, 0x5f
        /*0022*/ 	.short	0x0101


	//----- nvinfo : EIATTR_VRC_CTA_INIT_COUNT
	.align		4
        /*0024*/ 	.byte	0x02, 0x4a
	.zero		1
	.zero		1


	//----- nvinfo : EIATTR_EXIT_INSTR_OFFSETS
	.align		4
        /*0028*/ 	.byte	0x04, 0x1c
        /*002a*/ 	.short	(.L_72 - .L_71)


	//   ....[0]....
.L_71:
        /*002c*/ 	.word	0x00000010


	//----- nvinfo : EIATTR_CBANK_PARAM_SIZE
	.align		4
.L_72:
        /*0030*/ 	.byte	0x03, 0x19
        /*0032*/ 	.short	0x0008


	//----- nvinfo : EIATTR_PARAM_CBANK
	.align		4
        /*0034*/ 	.byte	0x04, 0x0a
        /*0036*/ 	.short	(.L_74 - .L_73)
	.align		4
.L_73:
        /*0038*/ 	.word	index@(.nv.constant0.sample)
        /*003c*/ 	.short	0x0380
        /*003e*/ 	.short	0x0008


	//----- nvinfo : EIATTR_SW_WAR
	.align		4
.L_74:
        /*0040*/ 	.byte	0x04, 0x36
        /*0042*/ 	.short	(.L_76 - .L_75)
.L_75:
        /*0044*/ 	.word	0x00000008
.L_76:


//--------------------- .nv.info.reset            --------------------------
	.section	.nv.info.reset,"",@"SHT_CUDA_INFO"
	.sectionflags	@""
	.align	4


	//----- nvinfo : EIATTR_CUDA_API_VERSION
	.align		4
        /*0000*/ 	.byte	0x04, 0x37
        /*0002*/ 	.short	(.L_78 - .L_77)
.L_77:
        /*0004*/ 	.word	0x00000082


	//----- nvinfo : EIATTR_KPARAM_INFO
	.align		4
.L_78:
        /*0008*/ 	.byte	0x04, 0x17
        /*000a*/ 	.short	(.L_80 - .L_79)
.L_79:
        /*000c*/ 	.word	0x00000000
        /*0010*/ 	.short	0x0003
        /*0012*/ 	.short	0x0014
        /*0014*/ 	.byte	0x00, 0xf0, 0x11, 0x00


	//----- nvinfo : EIATTR_KPARAM_INFO
	.align		4
.L_80:
        /*0018*/ 	.byte	0x04, 0x17
        /*001a*/ 	.short	(.L_82 - .L_81)
.L_81:
        /*001c*/ 	.word	0x00000000
        /*0020*/ 	.short	0x0002
        /*0022*/ 	.short	0x0010
        /*0024*/ 	.byte	0x00, 0xf0, 0x11, 0x00


	//----- nvinfo : EIATTR_KPARAM_INFO
	.align		4
.L_82:
        /*0028*/ 	.byte	0x04, 0x17
        /*002a*/ 	.short	(.L_84 - .L_83)
.L_83:
        /*002c*/ 	.word	0x00000000
        /*0030*/ 	.short	0x0001
        /*0032*/ 	.short	0x0008
        /*0034*/ 	.byte	0x00, 0xf5, 0x21, 0x00


	//----- nvinfo : EIATTR_KPARAM_INFO
	.align		4
.L_84:
        /*0038*/ 	.byte	0x04, 0x17
        /*003a*/ 	.short	(.L_86 - .L_85)
.L_85:
        /*003c*/ 	.word	0x00000000
        /*0040*/ 	.short	0x0000
        /*0042*/ 	.short	0x0000
        /*0044*/ 	.byte	0x00, 0xf5, 0x21, 0x00


	//----- nvinfo : EIATTR_SPARSE_MMA_MASK
	.align		4
.L_86:
        /*0048*/ 	.byte	0x03, 0x50
        /*004a*/ 	.short	0x0000


	//----- nvinfo : EIATTR_MAXREG_COUNT
	.align		4
        /*004c*/ 	.byte	0x03, 0x1b
        /*004e*/ 	.short	0x00ff


	//----- nvinfo : EIATTR_MERCURY_ISA_VERSION
	.align		4
        /*0050*/ 	.byte	0x03, 0x5f
        /*0052*/ 	.short	0x0101


	//----- nvinfo : EIATTR_VRC_CTA_INIT_COUNT
	.align		4
        /*0054*/ 	.byte	0x02, 0x4a
	.zero		1
	.zero		1


	//----- nvinfo : EIATTR_EXIT_INSTR_OFFSETS
	.align		4
        /*0058*/ 	.byte	0x04, 0x1c
        /*005a*/ 	.short	(.L_88 - .L_87)


	//   ....[0]....
.L_87:
        /*005c*/ 	.word	0x00002e30


	//----- nvinfo : EIATTR_CRS_STACK_SIZE
	.align		4
.L_88:
        /*0060*/ 	.byte	0x04, 0x1e
        /*0062*/ 	.short	(.L_90 - .L_89)
.L_89:
        /*0064*/ 	.word	0x00000000


	//----- nvinfo : EIATTR_CBANK_PARAM_SIZE
	.align		4
.L_90:
        /*0068*/ 	.byte	0x03, 0x19
        /*006a*/ 	.short	0x0018


	//----- nvinfo : EIATTR_PARAM_CBANK
	.align		4
        /*006c*/ 	.byte	0x04, 0x0a
        /*006e*/ 	.short	(.L_92 - .L_91)
	.align		4
.L_91:
        /*0070*/ 	.word	index@(.nv.constant0.reset)
        /*0074*/ 	.short	0x0380
        /*0076*/ 	.short	0x0018


	//----- nvinfo : EIATTR_SW_WAR
	.align		4
.L_92:
        /*0078*/ 	.byte	0x04, 0x36
        /*007a*/ 	.short	(.L_94 - .L_93)
.L_93:
        /*007c*/ 	.word	0x00000008
.L_94:


//--------------------- .nv.callgraph             --------------------------
	.section	.nv.callgraph,"",@"SHT_CUDA_CALLGRAPH"
	.align	4
	.sectionentsize	8
	.align		4
        /*0000*/ 	.word	0x00000000
	.align		4
        /*0004*/ 	.word	0xffffffff
	.align		4
        /*0008*/ 	.word	0x00000000
	.align		4
        /*000c*/ 	.word	0xfffffffe
	.align		4
        /*0010*/ 	.word	0x00000000
	.align		4
        /*0014*/ 	.word	0xfffffffd
	.align		4
        /*0018*/ 	.word	0x00000000
	.align		4
        /*001c*/ 	.word	0xfffffffc


//--------------------- .nv.constant4             --------------------------
	.section	.nv.constant4,"a",@progbits
	.align	8
	.align		8
.nv.constant4:
        /*0000*/ 	.dword	precalc_xorwow_matrix
	.align		8
        /*0008*/ 	.dword	precalc_xorwow_offset_matrix
	.align		8
        /*0010*/ 	.dword	mrg32k3aM1
	.align		8
        /*0018*/ 	.dword	mrg32k3aM2
	.align		8
        /*0020*/ 	.dword	mrg32k3aM1SubSeq
	.align		8
        /*0028*/ 	.dword	mrg32k3aM2SubSeq
	.align		8
        /*0030*/ 	.dword	mrg32k3aM1Seq
	.align		8
        /*0038*/ 	.dword	mrg32k3aM2Seq


//--------------------- .nv.constant3             --------------------------
	.section	.nv.constant3,"a",@progbits
	.align	8
.nv.constant3:
	.type		__cr_lgamma_table,@object
	.size		__cr_lgamma_table,(.L_8 - __cr_lgamma_table)
__cr_lgamma_table:
        /*0000*/ 	.byte	0x00, 0x00, 0x00, 0x00, 0x00, 0x00, 0x00, 0x00, 0x00, 0x00, 0x00, 0x00, 0x00, 0x00, 0x00, 0x00
        /*0010*/ 	.byte	0xef, 0x39, 0xfa, 0xfe, 0x42, 0x2e, 0xe6, 0x3f, 0x02, 0x20, 0x2a, 0xfa, 0x0b, 0xab, 0xfc, 0x3f
        /*0020*/ 	.byte	0xf9, 0x2c, 0x92, 0x7c, 0xa7, 0x6c, 0x09, 0x40, 0xc9, 0x79, 0x44, 0x3c, 0x64, 0x26, 0x13, 0x40
        /*0030*/ 	.byte	0xca, 0x01, 0xcf, 0x3a, 0x27, 0x51, 0x1a, 0x40, 0x30, 0xcc, 0x2d, 0xf3, 0xe1, 0x0c, 0x21, 0x40
        /*0040*/ 	.byte	0x0d, 0xb7, 0xfc, 0x82, 0x8e, 0x35, 0x25, 0x40
.L_8:


//--------------------- .text.test                --------------------------
	.section	.text.test,"ax",@progbits
	.align	128
        .global         test
        .type           test,@function
        .size           test,(.L_x_30 - test)
        .other          test,@"STO_CUDA_ENTRY STV_DEFAULT"
test:
.text.test:
[----:B------:R-:W-:Y:S01]  /*0000*/  LDC R1, c[0x0][0x37c] ;  /* 0x0000df00ff017b82 */ /* 0x000fe20000000800 */
[----:B------:R-:W-:Y:S05]  /*0010*/  EXIT ;  /* 0x000000000000794d */ /* 0x000fea0003800000 */
.L_x_0:
[----:B------:R-:W-:-:S00]  /*0020*/  BRA `(.L_x_0) ;  /* 0xfffffffc00fc7947 */ /* 0x000fc0000383ffff */
[----:B------:R-:W-:-:S00]  /*0030*/  NOP ;  /* 0x0000000000007918 */ /* 0x000fc00000000000 */
        /* <DEDUP_REMOVED lines=12> */
.L_x_30:


//--------------------- .text.step                --------------------------
	.section	.text.step,"ax",@progbits
	.align	128
        .global         step
        .type           step,@function
        .size           step,(.L_x_31 - step)
        .other          step,@"STO_CUDA_ENTRY STV_DEFAULT"
step:
.text.step:
[----:B------:R-:W0:Y:S01]  /*0000*/  LDC R1, c[0x0][0x37c] ;  /* 0x0000df00ff017b82 */ /* 0x000e220000000800 */
[----:B------:R-:W1:Y:S07]  /*0010*/  S2R R3, SR_TID.X ;  /* 0x0000000000037919 */ /* 0x000e6e0000002100 */
[----:B------:R-:W1:Y:S01]  /*0020*/  S2UR UR4, SR_CTAID.X ;  /* 0x00000000000479c3 */ /* 0x000e620000002500 */
[----:B------:R-:W2:Y:S01]  /*0030*/  LDCU.64 UR6, c[0x0][0x358] ;  /* 0x00006b00ff0677ac */ /* 0x000ea20008000a00 */
[----:B0-----:R-:W-:-:S06]  /*0040*/  VIADD R1, R1, 0xffffffd0 ;  /* 0xffffffd001017836 */ /* 0x001fcc0000000000 */
[----:B------:R-:W1:Y:S08]  /*0050*/  LDC R12, c[0x0][0x360] ;  /* 0x0000d800ff0c7b82 */ /* 0x000e700000000800 */
[----:B------:R-:W0:Y:S01]  /*0060*/  LDC.64 R8, c[0x0][0x380] ;  /* 0x0000e000ff087b82 */ /* 0x000e220000000a00 */
[----:B-1----:R-:W-:-:S04]  /*0070*/  IMAD R12, R12, UR4, R3 ;  /* 0x000000040c0c7c24 */ /* 0x002fc8000f8e0203 */
[----:B------:R-:W-:-:S04]  /*0080*/  IMAD.SHL.U32 R3, R12, 0x4, RZ ;  /* 0x000000040c037824 */ /* 0x000fc800078e00ff */
[----:B0-----:R-:W-:-:S05]  /*0090*/  IMAD.WIDE R8, R3, 0x4, R8 ;  /* 0x0000000403087825 */ /* 0x001fca00078e0208 */
[----:B--2---:R-:W2:Y:S01]  /*00a0*/  LDG.E R0, desc[UR6][R8.64] ;  /* 0x0000000608007981 */ /* 0x004ea2000c1e1900 */
[----:B------:R-:W-:Y:S01]  /*00b0*/  IMAD.MOV.U32 R6, RZ, RZ, -0x266e14b1 ;  /* 0xd991eb4fff067424 */ /* 0x000fe200078e00ff */
[----:B------:R-:W-:Y:S01]  /*00c0*/  BSSY.RECONVERGENT B0, `(.L_x_1) ;  /* 0x0000260000007945 */ /* 0x000fe20003800200 */
[----:B--2---:R-:W0:Y:S02]  /*00d0*/  F2I.FLOOR.NTZ R2, R0 ;  /* 0x0000000000027305 */ /* 0x004e240000207100 */
[C---:B0-----:R-:W-:Y:S02]  /*00e0*/  LOP3.LUT R3, R2.reuse, 0xaad26b49, RZ, 0x3c, !PT ;  /* 0xaad26b4902037812 */ /* 0x041fe400078e3cff */
[----:B------:R-:W-:-:S03]  /*00f0*/  ISETP.GT.AND P0, PT, R2, -0x1, PT ;  /* 0xffffffff0200780c */ /* 0x000fc60003f04270 */
[----:B------:R-:W-:Y:S01]  /*0100*/  IMAD R7, R3, 0x4182bed5, RZ ;  /* 0x4182bed503077824 */ /* 0x000fe200078e02ff */
[----:B------:R-:W-:Y:S02]  /*0110*/  SEL R6, R6, 0x8bf16996, P0 ;  /* 0x8bf1699606067807 */ /* 0x000fe40000000000 */
[----:B------:R-:W-:Y:S01]  /*0120*/  ISETP.NE.AND P0, PT, R12, RZ, PT ;  /* 0x000000ff0c00720c */ /* 0x000fe20003f05270 */
[C---:B------:R-:W-:Y:S01]  /*0130*/  VIADD R3, R7.reuse, 0x75bcd15 ;  /* 0x075bcd1507037836 */ /* 0x040fe20000000000 */
[C---:B------:R-:W-:Y:S01]  /*0140*/  LOP3.LUT R4, R7.reuse, 0x159a55e5, RZ, 0x3c, !PT ;  /* 0x159a55e507047812 */ /* 0x040fe200078e3cff */
[C---:B------:R-:W-:Y:S01]  /*0150*/  VIADD R5, R6.reuse, 0x1f123bb5 ;  /* 0x1f123bb506057836 */ /* 0x040fe20000000000 */
[C---:B------:R-:W-:Y:S01]  /*0160*/  IADD3 R2, PT, PT, R6.reuse, 0x64f0c9, R7 ;  /* 0x0064f0c906027810 */ /* 0x040fe20007ffe007 */
[----:B------:R-:W-:Y:S01]  /*0170*/  VIADD R7, R7, 0x583f19 ;  /* 0x00583f1907077836 */ /* 0x000fe20000000000 */
[----:B------:R-:W-:Y:S02]  /*0180*/  LOP3.LUT R6, R6, 0x5491333, RZ, 0x3c, !PT ;  /* 0x0549133306067812 */ /* 0x000fe400078e3cff */
[----:B------:R0:W-:Y:S04]  /*0190*/  STL.64 [R1+0x8], R4 ;  /* 0x0000080401007387 */ /* 0x0001e80000100a00 */
[----:B------:R0:W-:Y:S04]  /*01a0*/  STL.64 [R1], R2 ;  /* 0x0000000201007387 */ /* 0x0001e80000100a00 */
[----:B------:R0:W-:Y:S01]  /*01b0*/  STL.64 [R1+0x10], R6 ;  /* 0x0000100601007387 */ /* 0x0001e20000100a00 */
[----:B------:R-:W-:Y:S05]  /*01c0*/  @!P0 BRA `(.L_x_2) ;  /* 0x00000024003c8947 */ /* 0x000fea0003800000 */
[----:B------:R-:W-:Y:S01]  /*01d0*/  SHF.R.S32.HI R13, RZ, 0x1f, R12 ;  /* 0x0000001fff0d7819 */ /* 0x000fe2000001140c */
[----:B0-----:R-:W-:-:S07]  /*01e0*/  IMAD.MOV.U32 R2, RZ, RZ, RZ ;  /* 0x000000ffff027224 */ /* 0x001fce00078e00ff */
.L_x_11:
[----:B------:R-:W-:Y:S01]  /*01f0*/  LOP3.LUT R21, R12, 0x3, RZ, 0xc0, !PT ;  /* 0x000000030c157812 */ /* 0x000fe200078ec0ff */
[----:B------:R-:W-:Y:S03]  /*0200*/  BSSY.RECONVERGENT B1, `(.L_x_3) ;  /* 0x0000245000017945 */ /* 0x000fe60003800200 */
[----:B------:R-:W-:-:S04]  /*0210*/  ISETP.NE.U32.AND P0, PT, R21, RZ, PT ;  /* 0x000000ff1500720c */ /* 0x000fc80003f05070 */
[----:B------:R-:W-:-:S13]  /*0220*/  ISETP.NE.AND.EX P0, PT, RZ, RZ, PT, P0 ;  /* 0x000000ffff00720c */ /* 0x000fda0003f05300 */
[----:B01----:R-:W-:Y:S05]  /*0230*/  @!P0 BRA `(.L_x_4) ;  /* 0x0000002400048947 */ /* 0x003fea0003800000 */
[----:B------:R-:W0:Y:S01]  /*0240*/  LDC.64 R10, c[0x4][RZ] ;  /* 0x01000000ff0a7b82 */ /* 0x000e220000000a00 */
[----:B------:R-:W-:Y:S01]  /*0250*/  IMAD.MOV.U32 R16, RZ, RZ, RZ ;  /* 0x000000ffff107224 */ /* 0x000fe200078e00ff */
[----:B------:R-:W-:Y:S02]  /*0260*/  CS2R R6, SRZ ;  /* 0x0000000000067805 */ /* 0x000fe4000001ff00 */
[----:B------:R-:W-:Y:S01]  /*0270*/  CS2R R4, SRZ ;  /* 0x0000000000047805 */ /* 0x000fe2000001ff00 */
[----:B------:R-:W-:Y:S02]  /*0280*/  IMAD.MOV.U32 R3, RZ, RZ, RZ ;  /* 0x000000ffff037224 */ /* 0x000fe400078e00ff */
[----:B0-----:R-:W-:-:S07]  /*0290*/  IMAD.WIDE.U32 R10, R2, 0xc80, R10 ;  /* 0x00000c80020a7825 */ /* 0x001fce00078e000a */
.L_x_6:
[----:B------:R-:W-:-:S06]  /*02a0*/  IMAD R17, R16, 0x4, R1 ;  /* 0x0000000410117824 */ /* 0x000fcc00078e0201 */
[----:B------:R-:W5:Y:S01]  /*02b0*/  LDL R17, [R17+0x4] ;  /* 0x0000040011117983 */ /* 0x000f620000100800 */
[----:B------:R-:W-:Y:S01]  /*02c0*/  IMAD.SHL.U32 R18, R16, 0x20, RZ ;  /* 0x0000002010127824 */ /* 0x000fe200078e00ff */
[----:B------:R-:W-:-:S06]  /*02d0*/  UMOV UR4, URZ ;  /* 0x000000ff00047c82 */ /* 0x000fcc0008000000 */
.L_x_5:
[----:B-----5:R-:W-:Y:S01]  /*02e0*/  SHF.R.U32.HI R24, RZ, UR4, R17 ;  /* 0x00000004ff187c19 */ /* 0x020fe20008011611 */
[----:B------:R-:W-:-:S03]  /*02f0*/  VIADD R14, R18, UR4 ;  /* 0x00000004120e7c36 */ /* 0x000fc60008000000 */
[----:B------:R-:W-:-:S04]  /*0300*/  LOP3.LUT R15, R24, 0x1, RZ, 0xc0, !PT ;  /* 0x00000001180f7812 */ /* 0x000fc800078ec0ff */
[----:B------:R-:W-:Y:S01]  /*0310*/  ISETP.NE.U32.AND P0, PT, R15, 0x1, PT ;  /* 0x000000010f00780c */ /* 0x000fe20003f05070 */
[----:B------:R-:W-:-:S03]  /*0320*/  IMAD R15, R14, 0x5, RZ ;  /* 0x000000050e0f7824 */ /* 0x000fc600078e02ff */
[----:B------:R-:W-:Y:S01]  /*0330*/  R2P PR, R24, 0x7e ;  /* 0x0000007e18007804 */ /* 0x000fe20000000000 */
[----:B------:R-:W-:-:S08]  /*0340*/  IMAD.WIDE.U32 R14, R15, 0x4, R10 ;  /* 0x000000040f0e7825 */ /* 0x000fd000078e000a */
[----:B------:R-:W2:Y:S04]  /*0350*/  @!P0 LDG.E R22, desc[UR6][R14.64+0x10] ;  /* 0x000010060e168981 */ /* 0x000ea8000c1e1900 */
[----:B------:R-:W3:Y:S04]  /*0360*/  @P1 LDG.E R26, desc[UR6][R14.64+0x24] ;  /* 0x000024060e1a1981 */ /* 0x000ee8000c1e1900 */
[----:B------:R-:W4:Y:S04]  /*0370*/  @P2 LDG.E R28, desc[UR6][R14.64+0x38] ;  /* 0x000038060e1c2981 */ /* 0x000f28000c1e1900 */
[----:B------:R-:W4:Y:S04]  /*0380*/  @!P0 LDG.E R20, desc[UR6][R14.64] ;  /* 0x000000060e148981 */ /* 0x000f28000c1e1900 */
[----:B------:R-:W4:Y:S04]  /*0390*/  @P3 LDG.E R19, desc[UR6][R14.64+0x4c] ;  /* 0x00004c060e133981 */ /* 0x000f28000c1e1900 */
[----:B------:R-:W4:Y:S04]  /*03a0*/  @!P0 LDG.E R23, desc[UR6][R14.64+0xc] ;  /* 0x00000c060e178981 */ /* 0x000f28000c1e1900 */
[----:B------:R-:W4:Y:S01]  /*03b0*/  @P4 LDG.E R25, desc[UR6][R14.64+0x54] ;  /* 0x000054060e194981 */ /* 0x000f22000c1e1900 */
[----:B--2---:R-:W-:-:S03]  /*03c0*/  @!P0 LOP3.LUT R7, R7, R22, RZ, 0x3c, !PT ;  /* 0x0000001607078212 */ /* 0x004fc600078e3cff */
[----:B------:R-:W2:Y:S01]  /*03d0*/  @P4 LDG.E R22, desc[UR6][R14.64+0x60] ;  /* 0x000060060e164981 */ /* 0x000ea2000c1e1900 */
[----:B---3--:R-:W-:-:S03]  /*03e0*/  @P1 LOP3.LUT R7, R7, R26, RZ, 0x3c, !PT ;  /* 0x0000001a07071212 */ /* 0x008fc600078e3cff */
[----:B------:R-:W3:Y:S01]  /*03f0*/  @P5 LDG.E R26, desc[UR6][R14.64+0x74] ;  /* 0x000074060e1a5981 */ /* 0x000ee2000c1e1900 */
[----:B----4-:R-:W-:Y:S02]  /*0400*/  @P2 LOP3.LUT R7, R7, R28, RZ, 0x3c, !PT ;  /* 0x0000001c07072212 */ /* 0x010fe400078e3cff */
[----:B------:R-:W-:Y:S02]  /*0410*/  @!P0 LOP3.LUT R3, R3, R20, RZ, 0x3c, !PT ;  /* 0x0000001403038212 */ /* 0x000fe400078e3cff */
[----:B------:R-:W4:Y:S01]  /*0420*/  @!P0 LDG.E R20, desc[UR6][R14.64+0x8] ;  /* 0x000008060e148981 */ /* 0x000f22000c1e1900 */
[----:B------:R-:W-:-:S03]  /*0430*/  @P3 LOP3.LUT R7, R7, R19, RZ, 0x3c, !PT ;  /* 0x0000001307073212 */ /* 0x000fc600078e3cff */
[----:B------:R-:W3:Y:S01]  /*0440*/  @!P0 LDG.E R19, desc[UR6][R14.64+0x4] ;  /* 0x000004060e138981 */ /* 0x000ee2000c1e1900 */
[----:B------:R-:W-:-:S03]  /*0450*/  @!P0 LOP3.LUT R6, R6, R23, RZ, 0x3c, !PT ;  /* 0x0000001706068212 */ /* 0x000fc600078e3cff */
[----:B------:R-:W3:Y:S01]  /*0460*/  @P1 LDG.E R23, desc[UR6][R14.64+0x20] ;  /* 0x000020060e171981 */ /* 0x000ee2000c1e1900 */
[----:B--2---:R-:W-:-:S03]  /*0470*/  @P4 LOP3.LUT R7, R7, R22, RZ, 0x3c, !PT ;  /* 0x0000001607074212 */ /* 0x004fc600078e3cff */
[----:B------:R-:W2:Y:S01]  /*0480*/  @P1 LDG.E R22, desc[UR6][R14.64+0x1c] ;  /* 0x00001c060e161981 */ /* 0x000ea2000c1e1900 */
[----:B----4-:R-:W-:-:S03]  /*0490*/  @!P0 LOP3.LUT R5, R5, R20, RZ, 0x3c, !PT ;  /* 0x0000001405058212 */ /* 0x010fc600078e3cff */
[----:B------:R-:W4:Y:S01]  /*04a0*/  @P1 LDG.E R20, desc[UR6][R14.64+0x14] ;  /* 0x000014060e141981 */ /* 0x000f22000c1e1900 */
[----:B---3--:R-:W-:-:S03]  /*04b0*/  @!P0 LOP3.LUT R4, R4, R19, RZ, 0x3c, !PT ;  /* 0x0000001304048212 */ /* 0x008fc600078e3cff */
[----:B------:R-:W3:Y:S01]  /*04c0*/  @P1 LDG.E R19, desc[UR6][R14.64+0x18] ;  /* 0x000018060e131981 */ /* 0x000ee2000c1e1900 */
[----:B------:R-:W-:-:S03]  /*04d0*/  @P5 LOP3.LUT R7, R7, R26, RZ, 0x3c, !PT ;  /* 0x0000001a07075212 */ /* 0x000fc600078e3cff */
[----:B------:R-:W3:Y:S01]  /*04e0*/  @P6 LDG.E R26, desc[UR6][R14.64+0x88] ;  /* 0x000088060e1a6981 */ /* 0x000ee2000c1e1900 */
[----:B------:R-:W-:-:S03]  /*04f0*/  @P1 LOP3.LUT R6, R6, R23, RZ, 0x3c, !PT ;  /* 0x0000001706061212 */ /* 0x000fc600078e3cff */
[----:B------:R-:W3:Y:S01]  /*0500*/  @P2 LDG.E R23, desc[UR6][R14.64+0x34] ;  /* 0x000034060e172981 */ /* 0x000ee2000c1e1900 */
[----:B--2---:R-:W-:-:S03]  /*0510*/  @P1 LOP3.LUT R5, R5, R22, RZ, 0x3c, !PT ;  /* 0x0000001605051212 */ /* 0x004fc600078e3cff */
[----:B------:R-:W2:Y:S01]  /*0520*/  @P2 LDG.E R22, desc[UR6][R14.64+0x30] ;  /* 0x000030060e162981 */ /* 0x000ea2000c1e1900 */
[----:B----4-:R-:W-:-:S03]  /*0530*/  @P1 LOP3.LUT R3, R3, R20, RZ, 0x3c, !PT ;  /* 0x0000001403031212 */ /* 0x010fc600078e3cff */
[----:B------:R-:W4:Y:S01]  /*0540*/  @P2 LDG.E R20, desc[UR6][R14.64+0x28] ;  /* 0x000028060e142981 */ /* 0x000f22000c1e1900 */
[----:B---3--:R-:W-:-:S03]  /*0550*/  @P1 LOP3.LUT R4, R4, R19, RZ, 0x3c, !PT ;  /* 0x0000001304041212 */ /* 0x008fc600078e3cff */
        /* <DEDUP_REMOVED lines=21> */
[----:B------:R-:W-:Y:S02]  /*06b0*/  @P4 LOP3.LUT R4, R4, R25, RZ, 0x3c, !PT ;  /* 0x0000001904044212 */ /* 0x000fe400078e3cff */
[----:B------:R-:W-:Y:S01]  /*06c0*/  LOP3.LUT P0, RZ, R24, 0x80, RZ, 0xc0, !PT ;  /* 0x0000008018ff7812 */ /* 0x000fe2000780c0ff */
        /* <DEDUP_REMOVED lines=20> */
[----:B------:R-:W-:Y:S02]  /*0810*/  @P0 LOP3.LUT R7, R7, R26, RZ, 0x3c, !PT ;  /* 0x0000001a07070212 */ /* 0x000fe400078e3cff */
[----:B------:R-:W-:Y:S02]  /*0820*/  @P0 LOP3.LUT R6, R6, R23, RZ, 0x3c, !PT ;  /* 0x0000001706060212 */ /* 0x000fe400078e3cff */
[----:B--2---:R-:W-:Y:S02]  /*0830*/  @P0 LOP3.LUT R5, R5, R22, RZ, 0x3c, !PT ;  /* 0x0000001605050212 */ /* 0x004fe400078e3cff */
[----:B----4-:R-:W-:Y:S02]  /*0840*/  @P0 LOP3.LUT R3, R3, R20, RZ, 0x3c, !PT ;  /* 0x0000001403030212 */ /* 0x010fe400078e3cff */
[----:B---3--:R-:W-:-:S02]  /*0850*/  @P0 LOP3.LUT R4, R4, R19, RZ, 0x3c, !PT ;  /* 0x0000001304040212 */ /* 0x008fc400078e3cff */
[----:B------:R-:W-:-:S13]  /*0860*/  R2P PR, R24.B1, 0x7f ;  /* 0x0000007f18007804 */ /* 0x000fda0000001000 */
[----:B------:R-:W2:Y:S04]  /*0870*/  @P0 LDG.E R20, desc[UR6][R14.64+0xa0] ;  /* 0x0000a0060e140981 */ /* 0x000ea8000c1e1900 */
[----:B------:R-:W3:Y:S04]  /*0880*/  @P0 LDG.E R22, desc[UR6][R14.64+0xa8] ;  /* 0x0000a8060e160981 */ /* 0x000ee8000c1e1900 */
[----:B------:R-:W4:Y:S04]  /*0890*/  @P0 LDG.E R19, desc[UR6][R14.64+0xa4] ;  /* 0x0000a4060e130981 */ /* 0x000f28000c1e1900 */
[----:B------:R-:W4:Y:S04]  /*08a0*/  @P0 LDG.E R23, desc[UR6][R14.64+0xac] ;  /* 0x0000ac060e170981 */ /* 0x000f28000c1e1900 */
[----:B------:R-:W4:Y:S04]  /*08b0*/  @P1 LDG.E R26, desc[UR6][R14.64+0xbc] ;  /* 0x0000bc060e1a1981 */ /* 0x000f28000c1e1900 */
[----:B------:R-:W4:Y:S01]  /*08c0*/  @P1 LDG.E R25, desc[UR6][R14.64+0xb8] ;  /* 0x0000b8060e191981 */ /* 0x000f22000c1e1900 */
[----:B--2---:R-:W-:-:S03]  /*08d0*/  @P0 LOP3.LUT R3, R3, R20, RZ, 0x3c, !PT ;  /* 0x0000001403030212 */ /* 0x004fc600078e3cff */
[----:B------:R-:W2:Y:S01]  /*08e0*/  @P0 LDG.E R20, desc[UR6][R14.64+0xb0] ;  /* 0x0000b0060e140981 */ /* 0x000ea2000c1e1900 */
[----:B---3--:R-:W-:-:S03]  /*08f0*/  @P0 LOP3.LUT R5, R5, R22, RZ, 0x3c, !PT ;  /* 0x0000001605050212 */ /* 0x008fc600078e3cff */
[----:B------:R-:W3:Y:S01]  /*0900*/  @P1 LDG.E R22, desc[UR6][R14.64+0xb4] ;  /* 0x0000b4060e161981 */ /* 0x000ee2000c1e1900 */
[----:B----4-:R-:W-:-:S03]  /*0910*/  @P0 LOP3.LUT R4, R4, R19, RZ, 0x3c, !PT ;  /* 0x0000001304040212 */ /* 0x010fc600078e3cff */
[----:B------:R-:W4:Y:S01]  /*0920*/  @P1 LDG.E R19, desc[UR6][R14.64+0xc0] ;  /* 0x0000c0060e131981 */ /* 0x000f22000c1e1900 */
[----:B------:R-:W-:-:S03]  /*0930*/  @P0 LOP3.LUT R6, R6, R23, RZ, 0x3c, !PT ;  /* 0x0000001706060212 */ /* 0x000fc600078e3cff */
[----:B------:R-:W4:Y:S01]  /*0940*/  @P2 LDG.E R23, desc[UR6][R14.64+0xcc] ;  /* 0x0000cc060e172981 */ /* 0x000f22000c1e1900 */
[----:B------:R-:W-:-:S03]  /*0950*/  @P1 LOP3.LUT R5, R5, R26, RZ, 0x3c, !PT ;  /* 0x0000001a05051212 */ /* 0x000fc600078e3cff */
[----:B------:R-:W4:Y:S01]  /*0960*/  @P2 LDG.E R26, desc[UR6][R14.64+0xd0] ;  /* 0x0000d0060e1a2981 */ /* 0x000f22000c1e1900 */
[----:B--2---:R-:W-:Y:S02]  /*0970*/  @P0 LOP3.LUT R7, R7, R20, RZ, 0x3c, !PT ;  /* 0x0000001407070212 */ /* 0x004fe400078e3cff */
[----:B------:R-:W-:Y:S01]  /*0980*/  LOP3.LUT P0, RZ, R24, 0x8000, RZ, 0xc0, !PT ;  /* 0x0000800018ff7812 */ /* 0x000fe2000780c0ff */
[----:B------:R-:W2:Y:S01]  /*0990*/  @P2 LDG.E R20, desc[UR6][R14.64+0xd8] ;  /* 0x0000d8060e142981 */ /* 0x000ea2000c1e1900 */
[----:B---3--:R-:W-:-:S03]  /*09a0*/  @P1 LOP3.LUT R3, R3, R22, RZ, 0x3c, !PT ;  /* 0x0000001603031212 */ /* 0x008fc600078e3cff */
[----:B------:R-:W3:Y:S04]  /*09b0*/  @P1 LDG.E R22, desc[UR6][R14.64+0xc4] ;  /* 0x0000c4060e161981 */ /* 0x000ee8000c1e1900 */
[----:B------:R-:W2:Y:S01]  /*09c0*/  @P2 LDG.E R24, desc[UR6][R14.64+0xc8] ;  /* 0x0000c8060e182981 */ /* 0x000ea2000c1e1900 */
[----:B------:R-:W-:Y:S02]  /*09d0*/  @P1 LOP3.LUT R4, R4, R25, RZ, 0x3c, !PT ;  /* 0x0000001904041212 */ /* 0x000fe400078e3cff */
[----:B----4-:R-:W-:Y:S01]  /*09e0*/  @P1 LOP3.LUT R6, R6, R19, RZ, 0x3c, !PT ;  /* 0x0000001306061212 */ /* 0x010fe200078e3cff */
[----:B------:R-:W4:Y:S01]  /*09f0*/  @P2 LDG.E R25, desc[UR6][R14.64+0xd4] ;  /* 0x0000d4060e192981 */ /* 0x000f22000c1e1900 */
[----:B------:R-:W-:-:S03]  /*0a00*/  @P2 LOP3.LUT R4, R4, R23, RZ, 0x3c, !PT ;  /* 0x0000001704042212 */ /* 0x000fc600078e3cff */
[----:B------:R-:W4:Y:S01]  /*0a10*/  @P3 LDG.E R19, desc[UR6][R14.64+0xe0] ;  /* 0x0000e0060e133981 */ /* 0x000f22000c1e1900 */
[----:B------:R-:W-:-:S03]  /*0a20*/  @P2 LOP3.LUT R5, R5, R26, RZ, 0x3c, !PT ;  /* 0x0000001a05052212 */ /* 0x000fc600078e3cff */
[----:B------:R-:W4:Y:S04]  /*0a30*/  @P3 LDG.E R23, desc[UR6][R14.64+0xe8] ;  /* 0x0000e8060e173981 */ /* 0x000f28000c1e1900 */
[----:B------:R-:W4:Y:S01]  /*0a40*/  @P3 LDG.E R26, desc[UR6][R14.64+0xec] ;  /* 0x0000ec060e1a3981 */ /* 0x000f22000c1e1900 */
[----:B---3--:R-:W-:-:S03]  /*0a50*/  @P1 LOP3.LUT R7, R7, R22, RZ, 0x3c, !PT ;  /* 0x0000001607071212 */ /* 0x008fc600078e3cff */
[----:B------:R-:W3:Y:S01]  /*0a60*/  @P3 LDG.E R22, desc[UR6][R14.64+0xdc] ;  /* 0x0000dc060e163981 */ /* 0x000ee2000c1e1900 */
[----:B--2---:R-:W-:-:S03]  /*0a70*/  @P2 LOP3.LUT R3, R3, R24, RZ, 0x3c, !PT ;  /* 0x0000001803032212 */ /* 0x004fc600078e3cff */
[----:B------:R-:W2:Y:S01]  /*0a80*/  @P3 LDG.E R24, desc[UR6][R14.64+0xe4] ;  /* 0x0000e4060e183981 */ /* 0x000ea2000c1e1900 */
[----:B------:R-:W-:Y:S02]  /*0a90*/  @P2 LOP3.LUT R7, R7, R20, RZ, 0x3c, !PT ;  /* 0x0000001407072212 */ /* 0x000fe400078e3cff */
[----:B----4-:R-:W-:Y:S01]  /*0aa0*/  @P2 LOP3.LUT R6, R6, R25, RZ, 0x3c, !PT ;  /* 0x0000001906062212 */ /* 0x010fe200078e3cff */
[----:B------:R-:W4:Y:S01]  /*0ab0*/  @P4 LDG.E R20, desc[UR6][R14.64+0xf0] ;  /* 0x0000f0060e144981 */ /* 0x000f22000c1e1900 */
[----:B------:R-:W-:-:S03]  /*0ac0*/  @P3 LOP3.LUT R4, R4, R19, RZ, 0x3c, !PT ;  /* 0x0000001304043212 */ /* 0x000fc600078e3cff */
        /* <DEDUP_REMOVED lines=10> */
[----:B----4-:R-:W-:-:S03]  /*0b70*/  @P4 LOP3.LUT R3, R3, R20, RZ, 0x3c, !PT ;  /* 0x0000001403034212 */ /* 0x010fc600078e3cff */
[----:B------:R-:W4:Y:S01]  /*0b80*/  @P5 LDG.E R20, desc[UR6][R14.64+0x10c] ;  /* 0x00010c060e145981 */ /* 0x000f22000c1e1900 */
[----:B------:R-:W-:-:S03]  /*0b90*/  @P4 LOP3.LUT R4, R4, R19, RZ, 0x3c, !PT ;  /* 0x0000001304044212 */ /* 0x000fc600078e3cff */
[----:B------:R-:W4:Y:S01]  /*0ba0*/  @P5 LDG.E R19, desc[UR6][R14.64+0x110] ;  /* 0x000110060e135981 */ /* 0x000f22000c1e1900 */
[----:B------:R-:W-:-:S03]  /*0bb0*/  @P4 LOP3.LUT R6, R6, R23, RZ, 0x3c, !PT ;  /* 0x0000001706064212 */ /* 0x000fc600078e3cff */
[----:B------:R-:W4:Y:S01]  /*0bc0*/  @P6 LDG.E R23, desc[UR6][R14.64+0x11c] ;  /* 0x00011c060e176981 */ /* 0x000f22000c1e1900 */
[----:B------:R-:W-:-:S03]  /*0bd0*/  @P5 LOP3.LUT R3, R3, R26, RZ, 0x3c, !PT ;  /* 0x0000001a03035212 */ /* 0x000fc600078e3cff */
        /* <DEDUP_REMOVED lines=9> */
[----:B------:R-:W4:Y:S04]  /*0c70*/  @P6 LDG.E R19, desc[UR6][R14.64+0x124] ;  /* 0x000124060e136981 */ /* 0x000f28000c1e1900 */
[----:B------:R-:W4:Y:S01]  /*0c80*/  @P6 LDG.E R20, desc[UR6][R14.64+0x128] ;  /* 0x000128060e146981 */ /* 0x000f22000c1e1900 */
[----:B------:R-:W-:Y:S02]  /*0c90*/  @P6 LOP3.LUT R4, R4, R23, RZ, 0x3c, !PT ;  /* 0x0000001704046212 */ /* 0x000fe400078e3cff */
[----:B------:R-:W-:Y:S01]  /*0ca0*/  @P6 LOP3.LUT R5, R5, R26, RZ, 0x3c, !PT ;  /* 0x0000001a05056212 */ /* 0x000fe200078e3cff */
[----:B------:R-:W4:Y:S04]  /*0cb0*/  @P0 LDG.E R23, desc[UR6][R14.64+0x130] ;  /* 0x000130060e170981 */ /* 0x000f28000c1e1900 */
[----:B------:R-:W4:Y:S01]  /*0cc0*/  @P0 LDG.E R26, desc[UR6][R14.64+0x13c] ;  /* 0x00013c060e1a0981 */ /* 0x000f22000c1e1900 */
[----:B---3--:R-:W-:-:S03]  /*0cd0*/  @P5 LOP3.LUT R7, R7, R22, RZ, 0x3c, !PT ;  /* 0x0000001607075212 */ /* 0x008fc600078e3cff */
[----:B------:R-:W3:Y:S01]  /*0ce0*/  @P0 LDG.E R22, desc[UR6][R14.64+0x12c] ;  /* 0x00012c060e160981 */ /* 0x000ee2000c1e1900 */
[----:B--2---:R-:W-:-:S03]  /*0cf0*/  @P6 LOP3.LUT R3, R3, R24, RZ, 0x3c, !PT ;  /* 0x0000001803036212 */ /* 0x004fc600078e3cff */
[----:B------:R-:W2:Y:S01]  /*0d00*/  @P0 LDG.E R24, desc[UR6][R14.64+0x134] ;  /* 0x000134060e180981 */ /* 0x000ea2000c1e1900 */
[----:B------:R-:W-:-:S04]  /*0d10*/  UIADD3 UR4, UPT, UPT, UR4, 0x10, URZ ;  /* 0x0000001004047890 */ /* 0x000fc8000fffe0ff */
[----:B------:R-:W-:Y:S01]  /*0d20*/  UISETP.NE.AND UP0, UPT, UR4, 0x20, UPT ;  /* 0x000000200400788c */ /* 0x000fe2000bf05270 */
[----:B----4-:R-:W-:Y:S02]  /*0d30*/  @P6 LOP3.LUT R6, R6, R19, RZ, 0x3c, !PT ;  /* 0x0000001306066212 */ /* 0x010fe400078e3cff */
[----:B------:R-:W-:Y:S02]  /*0d40*/  @P6 LOP3.LUT R7, R7, R20, RZ, 0x3c, !PT ;  /* 0x0000001407076212 */ /* 0x000fe400078e3cff */
[----:B------:R-:W-:Y:S02]  /*0d50*/  @P0 LOP3.LUT R6, R6, R25, RZ, 0x3c, !PT ;  /* 0x0000001906060212 */ /* 0x000fe400078e3cff */
[----:B------:R-:W-:Y:S02]  /*0d60*/  @P0 LOP3.LUT R4, R4, R23, RZ, 0x3c, !PT ;  /* 0x0000001704040212 */ /* 0x000fe400078e3cff */
[----:B------:R-:W-:Y:S02]  /*0d70*/  @P0 LOP3.LUT R7, R7, R26, RZ, 0x3c, !PT ;  /* 0x0000001a07070212 */ /* 0x000fe400078e3cff */
[----:B---3--:R-:W-:-:S02]  /*0d80*/  @P0 LOP3.LUT R3, R3, R22, RZ, 0x3c, !PT ;  /* 0x0000001603030212 */ /* 0x008fc400078e3cff */
[----:B--2---:R-:W-:Y:S01]  /*0d90*/  @P0 LOP3.LUT R5, R5, R24, RZ, 0x3c, !PT ;  /* 0x0000001805050212 */ /* 0x004fe200078e3cff */
[----:B------:R-:W-:Y:S06]  /*0da0*/  BRA.U UP0, `(.L_x_5) ;  /* 0xfffffff5004c7547 */ /* 0x000fec000b83ffff */
[----:B------:R-:W-:-:S05]  /*0db0*/  VIADD R16, R16, 0x1 ;  /* 0x0000000110107836 */ /* 0x000fca0000000000 */
[----:B------:R-:W-:-:S13]  /*0dc0*/  ISETP.NE.AND P0, PT, R16, 0x5, PT ;  /* 0x000000051000780c */ /* 0x000fda0003f05270 */
[----:B------:R-:W-:Y:S05]  /*0dd0*/  @P0 BRA `(.L_x_6) ;  /* 0xfffffff400300947 */ /* 0x000fea000383ffff */
[----:B------:R0:W-:Y:S01]  /*0de0*/  STL.64 [R1+0x8], R4 ;  /* 0x0000080401007387 */ /* 0x0001e20000100a00 */
[----:B------:R-:W-:-:S03]  /*0df0*/  ISETP.NE.U32.AND P0, PT, R21, 0x1, PT ;  /* 0x000000011500780c */ /* 0x000fc60003f05070 */
[----:B------:R0:W-:Y:S01]  /*0e00*/  STL.64 [R1+0x10], R6 ;  /* 0x0000100601007387 */ /* 0x0001e20000100a00 */
[----:B------:R-:W-:-:S03]  /*0e10*/  ISETP.NE.AND.EX P0, PT, RZ, RZ, PT, P0 ;  /* 0x000000ffff00720c */ /* 0x000fc60003f05300 */
[----:B------:R0:W-:Y:S10]  /*0e20*/  STL [R1+0x4], R3 ;  /* 0x0000040301007387 */ /* 0x0001f40000100800 */
[----:B0-----:R-:W-:Y:S05]  /*0e30*/  @!P0 BRA `(.L_x_4) ;  /* 0x0000001800048947 */ /* 0x001fea0003800000 */
[----:B------:R-:W-:Y:S01]  /*0e40*/  UMOV UR4, URZ ;  /* 0x000000ff00047c82 */ /* 0x000fe20008000000 */
[----:B------:R-:W-:Y:S01]  /*0e50*/  UMOV UR5, URZ ;  /* 0x000000ff00057c82 */ /* 0x000fe20008000000 */
[----:B------:R-:W-:Y:S02]  /*0e60*/  IMAD.MOV.U32 R16, RZ, RZ, RZ ;  /* 0x000000ffff107224 */ /* 0x000fe400078e00ff */
[----:B------:R-:W-:Y:S02]  /*0e70*/  IMAD.MOV.U32 R6, RZ, RZ, RZ ;  /* 0x000000ffff067224 */ /* 0x000fe400078e00ff */
[----:B------:R-:W-:Y:S02]  /*0e80*/  IMAD.MOV.U32 R5, RZ, RZ, RZ ;  /* 0x000000ffff057224 */ /* 0x000fe400078e00ff */
[----:B------:R-:W-:Y:S02]  /*0e90*/  IMAD.MOV.U32 R3, RZ, RZ, RZ ;  /* 0x000000ffff037224 */ /* 0x000fe400078e00ff */
[----:B------:R-:W-:-:S02]  /*0ea0*/  IMAD.U32 R7, RZ, RZ, UR4 ;  /* 0x00000004ff077e24 */ /* 0x000fc4000f8e00ff */
[----:B------:R-:W-:-:S07]  /*0eb0*/  IMAD.U32 R4, RZ, RZ, UR5 ;  /* 0x00000005ff047e24 */ /* 0x000fce000f8e00ff */
.L_x_8:
[----:B------:R-:W-:-:S06]  /*0ec0*/  IMAD R17, R16, 0x4, R1 ;  /* 0x0000000410117824 */ /* 0x000fcc00078e0201 */
[----:B------:R-:W5:Y:S01]  /*0ed0*/  LDL R17, [R17+0x4] ;  /* 0x0000040011117983 */ /* 0x000f620000100800 */
[----:B------:R-:W-:Y:S01]  /*0ee0*/  IMAD.SHL.U32 R18, R16, 0x20, RZ ;  /* 0x0000002010127824 */ /* 0x000fe200078e00ff */
[----:B------:R-:W-:-:S06]  /*0ef0*/  UMOV UR4, URZ ;  /* 0x000000ff00047c82 */ /* 0x000fcc0008000000 */
.L_x_7:
        /* <DEDUP_REMOVED lines=176> */
[----:B------:R0:W-:Y:S01]  /*1a00*/  STL [R1+0x4], R3 ;  /* 0x0000040301007387 */ /* 0x0001e20000100800 */
[----:B------:R-:W-:-:S03]  /*1a10*/  ISETP.NE.U32.AND P0, PT, R21, 0x3, PT ;  /* 0x000000031500780c */ /* 0x000fc60003f05070 */
[----:B------:R0:W-:Y:S01]  /*1a20*/  STL.64 [R1+0x8], R4 ;  /* 0x0000080401007387 */ /* 0x0001e20000100a00 */
[----:B------:R-:W-:-:S03]  /*1a30*/  ISETP.NE.AND.EX P0, PT, RZ, RZ, PT, P0 ;  /* 0x000000ffff00720c */ /* 0x000fc60003f05300 */
[----:B------:R0:W-:Y:S10]  /*1a40*/  STL.64 [R1+0x10], R6 ;  /* 0x0000100601007387 */ /* 0x0001f40000100a00 */
[----:B------:R-:W-:Y:S05]  /*1a50*/  @P0 BRA `(.L_x_4) ;  /* 0x0000000800fc0947 */ /* 0x000fea0003800000 */
[----:B------:R-:W-:Y:S01]  /*1a60*/  UMOV UR4, URZ ;  /* 0x000000ff00047c82 */ /* 0x000fe20008000000 */
[----:B------:R-:W-:Y:S01]  /*1a70*/  UMOV UR5, URZ ;  /* 0x000000ff00057c82 */ /* 0x000fe20008000000 */
[----:B------:R-:W-:Y:S02]  /*1a80*/  IMAD.MOV.U32 R16, RZ, RZ, RZ ;  /* 0x000000ffff107224 */ /* 0x000fe400078e00ff */
[----:B0-----:R-:W-:Y:S02]  /*1a90*/  IMAD.MOV.U32 R6, RZ, RZ, RZ ;  /* 0x000000ffff067224 */ /* 0x001fe400078e00ff */
[----:B------:R-:W-:Y:S02]  /*1aa0*/  IMAD.MOV.U32 R5, RZ, RZ, RZ ;  /* 0x000000ffff057224 */ /* 0x000fe400078e00ff */
[----:B------:R-:W-:Y:S02]  /*1ab0*/  IMAD.MOV.U32 R3, RZ, RZ, RZ ;  /* 0x000000ffff037224 */ /* 0x000fe400078e00ff */
[----:B------:R-:W-:-:S02]  /*1ac0*/  IMAD.U32 R7, RZ, RZ, UR4 ;  /* 0x00000004ff077e24 */ /* 0x000fc4000f8e00ff */
[----:B------:R-:W-:-:S07]  /*1ad0*/  IMAD.U32 R4, RZ, RZ, UR5 ;  /* 0x00000005ff047e24 */ /* 0x000fce000f8e00ff */
.L_x_10:
[----:B------:R-:W-:-:S06]  /*1ae0*/  IMAD R17, R16, 0x4, R1 ;  /* 0x0000000410117824 */ /* 0x000fcc00078e0201 */
[----:B------:R-:W5:Y:S01]  /*1af0*/  LDL R17, [R17+0x4] ;  /* 0x0000040011117983 */ /* 0x000f620000100800 */
[----:B------:R-:W-:Y:S01]  /*1b00*/  IMAD.SHL.U32 R18, R16, 0x20, RZ ;  /* 0x0000002010127824 */ /* 0x000fe200078e00ff */
[----:B------:R-:W-:-:S06]  /*1b10*/  UMOV UR4, URZ ;  /* 0x000000ff00047c82 */ /* 0x000fcc0008000000 */
.L_x_9:
        /* <DEDUP_REMOVED lines=10> */
[----:B------:R-:W4:Y:S04]  /*1bc0*/  @P3 LDG.E R26, desc[UR6][R14.64+0x4c] ;  /* 0x00004c060e1a3981 */ /* 0x000f28000c1e1900 */
[----:B------:R-:W4:Y:S04]  /*1bd0*/  @!P0 LDG.E R19, desc[UR6][R14.64+0x4] ;  /* 0x000004060e138981 */ /* 0x000f28000c1e1900 */
[----:B------:R-:W4:Y:S04]  /*1be0*/  @!P0 LDG.E R21, desc[UR6][R14.64+0xc] ;  /* 0x00000c060e158981 */ /* 0x000f28000c1e1900 */
[----:B------:R-:W4:Y:S01]  /*1bf0*/  @P3 LDG.E R25, desc[UR6][R14.64+0x40] ;  /* 0x000040060e193981 */ /* 0x000f22000c1e1900 */
[----:B--2---:R-:W-:-:S03]  /*1c00*/  @!P0 LOP3.LUT R7, R7, R20, RZ, 0x3c, !PT ;  /* 0x0000001407078212 */ /* 0x004fc600078e3cff */
[----:B------:R-:W2:Y:S01]  /*1c10*/  @!P0 LDG.E R20, desc[UR6][R14.64] ;  /* 0x000000060e148981 */ /* 0x000ea2000c1e1900 */
[----:B---3--:R-:W-:-:S03]  /*1c20*/  @P1 LOP3.LUT R7, R7, R22, RZ, 0x3c, !PT ;  /* 0x0000001607071212 */ /* 0x008fc600078e3cff */
[----:B------:R-:W3:Y:S01]  /*1c30*/  @!P0 LDG.E R22, desc[UR6][R14.64+0x8] ;  /* 0x000008060e168981 */ /* 0x000ee2000c1e1900 */
[----:B----4-:R-:W-:-:S03]  /*1c40*/  @P2 LOP3.LUT R7, R7, R24, RZ, 0x3c, !PT ;  /* 0x0000001807072212 */ /* 0x010fc600078e3cff */
[----:B------:R-:W4:Y:S01]  /*1c50*/  @P4 LDG.E R24, desc[UR6][R14.64+0x60] ;  /* 0x000060060e184981 */ /* 0x000f22000c1e1900 */
[----:B------:R-:W-:-:S03]  /*1c60*/  @P3 LOP3.LUT R7, R7, R26, RZ, 0x3c, !PT ;  /* 0x0000001a07073212 */ /* 0x000fc600078e3cff */
[----:B------:R-:W4:Y:S01]  /*1c70*/  @P5 LDG.E R26, desc[UR6][R14.64+0x74] ;  /* 0x000074060e1a5981 */ /* 0x000f22000c1e1900 */
[----:B------:R-:W-:-:S03]  /*1c80*/  @!P0 LOP3.LUT R4, R4, R19, RZ, 0x3c, !PT ;  /* 0x0000001304048212 */ /* 0x000fc600078e3cff */
[----:B------:R-:W4:Y:S01]  /*1c90*/  @P1 LDG.E R19, desc[UR6][R14.64+0x18] ;  /* 0x000018060e131981 */ /* 0x000f22000c1e1900 */
[----:B------:R-:W-:-:S03]  /*1ca0*/  @!P0 LOP3.LUT R6, R6, R21, RZ, 0x3c, !PT ;  /* 0x0000001506068212 */ /* 0x000fc600078e3cff */
[----:B------:R-:W4:Y:S01]  /*1cb0*/  @P1 LDG.E R21, desc[UR6][R14.64+0x20] ;  /* 0x000020060e151981 */ /* 0x000f22000c1e1900 */
[----:B--2---:R-:W-:-:S03]  /*1cc0*/  @!P0 LOP3.LUT R3, R3, R20, RZ, 0x3c, !PT ;  /* 0x0000001403038212 */ /* 0x004fc600078e3cff */
[----:B------:R-:W2:Y:S01]  /*1cd0*/  @P1 LDG.E R20, desc[UR6][R14.64+0x14] ;  /* 0x000014060e141981 */ /* 0x000ea2000c1e1900 */
[----:B---3--:R-:W-:-:S03]  /*1ce0*/  @!P0 LOP3.LUT R5, R5, R22, RZ, 0x3c, !PT ;  /* 0x0000001605058212 */ /* 0x008fc600078e3cff */
[----:B------:R-:W3:Y:S01]  /*1cf0*/  @P1 LDG.E R22, desc[UR6][R14.64+0x1c] ;  /* 0x00001c060e161981 */ /* 0x000ee2000c1e1900 */
[----:B----4-:R-:W-:-:S03]  /*1d00*/  @P4 LOP3.LUT R7, R7, R24, RZ, 0x3c, !PT ;  /* 0x0000001807074212 */ /* 0x010fc600078e3cff */
[----:B------:R-:W4:Y:S01]  /*1d10*/  @P2 LDG.E R24, desc[UR6][R14.64+0x28] ;  /* 0x000028060e182981 */ /* 0x000f22000c1e1900 */
[----:B------:R-:W-:-:S03]  /*1d20*/  @P1 LOP3.LUT R4, R4, R19, RZ, 0x3c, !PT ;  /* 0x0000001304041212 */ /* 0x000fc600078e3cff */
[----:B------:R-:W4:Y:S01]  /*1d30*/  @P2 LDG.E R19, desc[UR6][R14.64+0x2c] ;  /* 0x00002c060e132981 */ /* 0x000f22000c1e1900 */
[----:B------:R-:W-:-:S03]  /*1d40*/  @P1 LOP3.LUT R6, R6, R21, RZ, 0x3c, !PT ;  /* 0x0000001506061212 */ /* 0x000fc600078e3cff */
        /* <DEDUP_REMOVED lines=9> */
[----:B------:R-:W-:Y:S02]  /*1de0*/  @P2 LOP3.LUT R6, R6, R21, RZ, 0x3c, !PT ;  /* 0x0000001506062212 */ /* 0x000fe400078e3cff */
[----:B------:R-:W-:Y:S01]  /*1df0*/  @P3 LOP3.LUT R4, R4, R25, RZ, 0x3c, !PT ;  /* 0x0000001904043212 */ /* 0x000fe200078e3cff */
        /* <DEDUP_REMOVED lines=20> */
[----:B------:R-:W-:Y:S02]  /*1f40*/  LOP3.LUT P0, RZ, R23, 0x80, RZ, 0xc0, !PT ;  /* 0x0000008017ff7812 */ /* 0x000fe4000780c0ff */
[----:B------:R-:W-:Y:S02]  /*1f50*/  @P5 LOP3.LUT R7, R7, R26, RZ, 0x3c, !PT ;  /* 0x0000001a07075212 */ /* 0x000fe400078e3cff */
[----:B------:R-:W4:Y:S01]  /*1f60*/  @P6 LDG.E R26, desc[UR6][R14.64+0x88] ;  /* 0x000088060e1a6981 */ /* 0x000f22000c1e1900 */
[----:B------:R-:W-:-:S03]  /*1f70*/  @P5 LOP3.LUT R4, R4, R19, RZ, 0x3c, !PT ;  /* 0x0000001304045212 */ /* 0x000fc600078e3cff */
[----:B------:R-:W4:Y:S01]  /*1f80*/  @P6 LDG.E R19, desc[UR6][R14.64+0x84] ;  /* 0x000084060e136981 */ /* 0x000f22000c1e1900 */
[----:B------:R-:W-:-:S04]  /*1f90*/  @P5 LOP3.LUT R6, R6, R21, RZ, 0x3c, !PT ;  /* 0x0000001506065212 */ /* 0x000fc800078e3cff */
        /* <DEDUP_REMOVED lines=9> */
[----:B------:R-:W-:Y:S02]  /*2030*/  @P6 LOP3.LUT R7, R7, R26, RZ, 0x3c, !PT ;  /* 0x0000001a07076212 */ /* 0x000fe400078e3cff */
[----:B------:R-:W-:Y:S02]  /*2040*/  @P6 LOP3.LUT R6, R6, R19, RZ, 0x3c, !PT ;  /* 0x0000001306066212 */ /* 0x000fe400078e3cff */
[----:B------:R-:W-:Y:S02]  /*2050*/  @P0 LOP3.LUT R4, R4, R21, RZ, 0x3c, !PT ;  /* 0x0000001504040212 */ /* 0x000fe400078e3cff */
[----:B------:R-:W-:Y:S02]  /*2060*/  @P0 LOP3.LUT R6, R6, R25, RZ, 0x3c, !PT ;  /* 0x0000001906060212 */ /* 0x000fe400078e3cff */
[----:B--2---:R-:W-:Y:S02]  /*2070*/  @P0 LOP3.LUT R3, R3, R20, RZ, 0x3c, !PT ;  /* 0x0000001403030212 */ /* 0x004fe400078e3cff */
[----:B---3--:R-:W-:-:S02]  /*2080*/  @P0 LOP3.LUT R5, R5, R22, RZ, 0x3c, !PT ;  /* 0x0000001605050212 */ /* 0x008fc400078e3cff */
[----:B----4-:R-:W-:Y:S02]  /*2090*/  @P0 LOP3.LUT R7, R7, R24, RZ, 0x3c, !PT ;  /* 0x0000001807070212 */ /* 0x010fe400078e3cff */
[----:B------:R-:W-:-:S13]  /*20a0*/  R2P PR, R23.B1, 0x7f ;  /* 0x0000007f17007804 */ /* 0x000fda0000001000 */
[----:B------:R-:W2:Y:S04]  /*20b0*/  @P0 LDG.E R22, desc[UR6][R14.64+0xa0] ;  /* 0x0000a0060e160981 */ /* 0x000ea8000c1e1900 */
[----:B------:R-:W3:Y:S04]  /*20c0*/  @P0 LDG.E R19, desc[UR6][R14.64+0xa4] ;  /* 0x0000a4060e130981 */ /* 0x000ee8000c1e1900 */
[----:B------:R-:W4:Y:S04]  /*20d0*/  @P0 LDG.E R21, desc[UR6][R14.64+0xac] ;  /* 0x0000ac060e150981 */ /* 0x000f28000c1e1900 */
        /* <DEDUP_REMOVED lines=14> */
[----:B------:R-:W-:Y:S02]  /*21c0*/  LOP3.LUT P0, RZ, R23, 0x8000, RZ, 0xc0, !PT ;  /* 0x0000800017ff7812 */ /* 0x000fe4000780c0ff */
        /* <DEDUP_REMOVED lines=22> */
[----:B------:R-:W-:Y:S01]  /*2330*/  @P2 LOP3.LUT R7, R7, R24, RZ, 0x3c, !PT ;  /* 0x0000001807072212 */ /* 0x000fe200078e3cff */
[----:B------:R-:W4:Y:S04]  /*2340*/  @P4 LDG.E R23, desc[UR6][R14.64+0xfc] ;  /* 0x0000fc060e174981 */ /* 0x000f28000c1e1900 */
        /* <DEDUP_REMOVED lines=12> */
[----:B------:R-:W3:Y:S01]  /*2410*/  @P5 LDG.E R23, desc[UR6][R14.64+0x110] ;  /* 0x000110060e175981 */ /* 0x000ee2000c1e1900 */
[----:B------:R-:W-:-:S03]  /*2420*/  @P4 LOP3.LUT R3, R3, R24, RZ, 0x3c, !PT ;  /* 0x0000001803034212 */ /* 0x000fc600078e3cff */
[----:B------:R-:W3:Y:S01]  /*2430*/  @P5 LDG.E R24, desc[UR6][R14.64+0x10c] ;  /* 0x00010c060e185981 */ /* 0x000ee2000c1e1900 */
[----:B------:R-:W-:-:S03]  /*2440*/  @P4 LOP3.LUT R7, R7, R20, RZ, 0x3c, !PT ;  /* 0x0000001407074212 */ /* 0x000fc600078e3cff */
[----:B------:R-:W3:Y:S01]  /*2450*/  @P6 LDG.E R20, desc[UR6][R14.64+0x120] ;  /* 0x000120060e146981 */ /* 0x000ee2000c1e1900 */
[----:B------:R-:W-:-:S03]  /*2460*/  @P5 LOP3.LUT R7, R7, R26, RZ, 0x3c, !PT ;  /* 0x0000001a07075212 */ /* 0x000fc600078e3cff */
[----:B------:R-:W3:Y:S01]  /*2470*/  @P0 LDG.E R26, desc[UR6][R14.64+0x134] ;  /* 0x000134060e1a0981 */ /* 0x000ee2000c1e1900 */
[----:B--2---:R-:W-:-:S03]  /*2480*/  @P5 LOP3.LUT R3, R3, R22, RZ, 0x3c, !PT ;  /* 0x0000001603035212 */ /* 0x004fc600078e3cff */
[----:B------:R-:W2:Y:S01]  /*2490*/  @P6 LDG.E R22, desc[UR6][R14.64+0x128] ;  /* 0x000128060e166981 */ /* 0x000ea2000c1e1900 */
[----:B------:R-:W-:-:S03]  /*24a0*/  @P6 LOP3.LUT R3, R3, R28, RZ, 0x3c, !PT ;  /* 0x0000001c03036212 */ /* 0x000fc600078e3cff */
[----:B------:R-:W2:Y:S01]  /*24b0*/  @P0 LDG.E R28, desc[UR6][R14.64+0x13c] ;  /* 0x00013c060e1c0981 */ /* 0x000ea2000c1e1900 */
[----:B----4-:R-:W-:-:S03]  /*24c0*/  @P5 LOP3.LUT R4, R4, R21, RZ, 0x3c, !PT ;  /* 0x0000001504045212 */ /* 0x010fc600078e3cff */
[----:B------:R-:W4:Y:S01]  /*24d0*/  @P6 LDG.E R21, desc[UR6][R14.64+0x124] ;  /* 0x000124060e156981 */ /* 0x000f22000c1e1900 */
[----:B---3--:R-:W-:Y:S02]  /*24e0*/  @P5 LOP3.LUT R6, R6, R23, RZ, 0x3c, !PT ;  /* 0x0000001706065212 */ /* 0x008fe400078e3cff */
[----:B------:R-:W-:Y:S01]  /*24f0*/  @P6 LOP3.LUT R4, R4, R19, RZ, 0x3c, !PT ;  /* 0x0000001304046212 */ /* 0x000fe200078e3cff */
[----:B------:R-:W3:Y:S01]  /*2500*/  @P0 LDG.E R23, desc[UR6][R14.64+0x138] ;  /* 0x000138060e170981 */ /* 0x000ee2000c1e1900 */
[----:B------:R-:W-:-:S03]  /*2510*/  @P5 LOP3.LUT R5, R5, R24, RZ, 0x3c, !PT ;  /* 0x0000001805055212 */ /* 0x000fc600078e3cff */
[----:B------:R-:W3:Y:S04]  /*2520*/  @P0 LDG.E R24, desc[UR6][R14.64+0x12c] ;  /* 0x00012c060e180981 */ /* 0x000ee8000c1e1900 */
[----:B------:R-:W3:Y:S01]  /*2530*/  @P0 LDG.E R19, desc[UR6][R14.64+0x130] ;  /* 0x000130060e130981 */ /* 0x000ee2000c1e1900 */
[----:B------:R-:W-:-:S04]  /*2540*/  UIADD3 UR4, UPT, UPT, UR4, 0x10, URZ ;  /* 0x0000001004047890 */ /* 0x000fc8000fffe0ff */
[----:B------:R-:W-:Y:S01]  /*2550*/  UISETP.NE.AND UP0, UPT, UR4, 0x20, UPT ;  /* 0x000000200400788c */ /* 0x000fe2000bf05270 */
[----:B------:R-:W-:-:S04]  /*2560*/  @P6 LOP3.LUT R5, R5, R20, RZ, 0x3c, !PT ;  /* 0x0000001405056212 */ /* 0x000fc800078e3cff */
[----:B------:R-:W-:Y:S02]  /*2570*/  @P0 LOP3.LUT R5, R5, R26, RZ, 0x3c, !PT ;  /* 0x0000001a05050212 */ /* 0x000fe400078e3cff */
[----:B--2---:R-:W-:-:S04]  /*2580*/  @P6 LOP3.LUT R7, R7, R22, RZ, 0x3c, !PT ;  /* 0x0000001607076212 */ /* 0x004fc800078e3cff */
[----:B------:R-:W-:Y:S02]  /*2590*/  @P0 LOP3.LUT R7, R7, R28, RZ, 0x3c, !PT ;  /* 0x0000001c07070212 */ /* 0x000fe400078e3cff */
[----:B----4-:R-:W-:-:S04]  /*25a0*/  @P6 LOP3.LUT R6, R6, R21, RZ, 0x3c, !PT ;  /* 0x0000001506066212 */ /* 0x010fc800078e3cff */
[----:B---3--:R-:W-:Y:S02]  /*25b0*/  @P0 LOP3.LUT R6, R6, R23, RZ, 0x3c, !PT ;  /* 0x0000001706060212 */ /* 0x008fe400078e3cff */
[----:B------:R-:W-:Y:S02]  /*25c0*/  @P0 LOP3.LUT R3, R3, R24, RZ, 0x3c, !PT ;  /* 0x0000001803030212 */ /* 0x000fe400078e3cff */
[----:B------:R-:W-:Y:S01]  /*25d0*/  @P0 LOP3.LUT R4, R4, R19, RZ, 0x3c, !PT ;  /* 0x0000001304040212 */ /* 0x000fe200078e3cff */
[----:B------:R-:W-:Y:S06]  /*25e0*/  BRA.U UP0, `(.L_x_9) ;  /* 0xfffffff5004c7547 */ /* 0x000fec000b83ffff */
[----:B------:R-:W-:-:S05]  /*25f0*/  VIADD R16, R16, 0x1 ;  /* 0x0000000110107836 */ /* 0x000fca0000000000 */
[----:B------:R-:W-:-:S13]  /*2600*/  ISETP.NE.AND P0, PT, R16, 0x5, PT ;  /* 0x000000051000780c */ /* 0x000fda0003f05270 */
[----:B------:R-:W-:Y:S05]  /*2610*/  @P0 BRA `(.L_x_10) ;  /* 0xfffffff400300947 */ /* 0x000fea000383ffff */
[----:B------:R1:W-:Y:S04]  /*2620*/  STL [R1+0x4], R3 ;  /* 0x0000040301007387 */ /* 0x0003e80000100800 */
[----:B------:R1:W-:Y:S04]  /*2630*/  STL.64 [R1+0x8], R4 ;  /* 0x0000080401007387 */ /* 0x0003e80000100a00 */
[----:B------:R1:W-:Y:S02]  /*2640*/  STL.64 [R1+0x10], R6 ;  /* 0x0000100601007387 */ /* 0x0003e40000100a00 */
.L_x_4:
[----:B------:R-:W-:Y:S05]  /*2650*/  BSYNC.RECONVERGENT B1 ;  /* 0x0000000000017941 */ /* 0x000fea0003800200 */
.L_x_3:
[----:B------:R-:W-:Y:S01]  /*2660*/  ISETP.GT.U32.AND P0, PT, R12, 0x3, PT ;  /* 0x000000030c00780c */ /* 0x000fe20003f04070 */
[----:B------:R-:W-:Y:S01]  /*2670*/  VIADD R2, R2, 0x1 ;  /* 0x0000000102027836 */ /* 0x000fe20000000000 */
[--C-:B------:R-:W-:Y:S02]  /*2680*/  SHF.R.U64 R12, R12, 0x2, R13.reuse ;  /* 0x000000020c0c7819 */ /* 0x100fe4000000120d */
[----:B------:R-:W-:Y:S02]  /*2690*/  ISETP.GT.U32.AND.EX P0, PT, R13, RZ, PT, P0 ;  /* 0x000000ff0d00720c */ /* 0x000fe40003f04100 */
[----:B------:R-:W-:-:S11]  /*26a0*/  SHF.R.U32.HI R13, RZ, 0x2, R13 ;  /* 0x00000002ff0d7819 */ /* 0x000fd6000001160d */
[----:B------:R-:W-:Y:S05]  /*26b0*/  @P0 BRA `(.L_x_11) ;  /* 0xffffffd800cc0947 */ /* 0x000fea000383ffff */
.L_x_2:
[----:B------:R-:W-:Y:S05]  /*26c0*/  BSYNC.RECONVERGENT B0 ;  /* 0x0000000000007941 */ /* 0x000fea0003800200 */
.L_x_1:
[----:B0-----:R-:W2:Y:S01]  /*26d0*/  LDG.E R2, desc[UR6][R8.64+0x4] ;  /* 0x0000040608027981 */ /* 0x001ea2000c1e1900 */
[----:B-1----:R-:W-:Y:S01]  /*26e0*/  SHF.R.U32.HI R6, RZ, 0x2, R3 ;  /* 0x00000002ff067819 */ /* 0x002fe20000011603 */
[----:B------:R-:W0:Y:S01]  /*26f0*/  F2I.FLOOR.NTZ R10, R0 ;  /* 0x00000000000a7305 */ /* 0x000e220000207100 */
[----:B------:R-:W-:Y:S02]  /*2700*/  SHF.R.U32.HI R11, RZ, 0x2, R4 ;  /* 0x00000002ff0b7819 */ /* 0x000fe40000011604 */
[----:B------:R-:W-:Y:S01]  /*2710*/  LOP3.LUT R6, R6, R3, RZ, 0x3c, !PT ;  /* 0x0000000306067212 */ /* 0x000fe200078e3cff */
[----:B------:R-:W-:Y:S01]  /*2720*/  IMAD.SHL.U32 R3, R7, 0x10, RZ ;  /* 0x0000001007037824 */ /* 0x000fe200078e00ff */
[----:B------:R-:W-:-:S03]  /*2730*/  LOP3.LUT R11, R11, R4, RZ, 0x3c, !PT ;  /* 0x000000040b0b7212 */ /* 0x000fc600078e3cff */
[----:B------:R-:W-:-:S05]  /*2740*/  IMAD.SHL.U32 R5, R6, 0x2, RZ ;  /* 0x0000000206057824 */ /* 0x000fca00078e00ff */
[----:B------:R-:W-:Y:S01]  /*2750*/  LOP3.LUT R6, R6, R5, R3, 0x96, !PT ;  /* 0x0000000506067212 */ /* 0x000fe200078e9603 */
[----:B------:R-:W-:Y:S01]  /*2760*/  IMAD.MOV.U32 R5, RZ, RZ, -0x266e14b1 ;  /* 0xd991eb4fff057424 */ /* 0x000fe200078e00ff */
[----:B0-----:R-:W-:Y:S01]  /*2770*/  ISETP.GT.AND P0, PT, R10, -0x1, PT ;  /* 0xffffffff0a00780c */ /* 0x001fe20003f04270 */
[----:B------:R-:W-:Y:S01]  /*2780*/  IMAD.SHL.U32 R3, R11, 0x2, RZ ;  /* 0x000000020b037824 */ /* 0x000fe200078e00ff */
[----:B------:R-:W-:Y:S02]  /*2790*/  LOP3.LUT R6, R6, R7, RZ, 0x3c, !PT ;  /* 0x0000000706067212 */ /* 0x000fe400078e3cff */
[----:B------:R-:W-:Y:S02]  /*27a0*/  LOP3.LUT R10, R10, 0xaad26b49, RZ, 0x3c, !PT ;  /* 0xaad26b490a0a7812 */ /* 0x000fe400078e3cff */
[----:B------:R-:W-:Y:S01]  /*27b0*/  SEL R5, R5, 0x8bf16996, P0 ;  /* 0x8bf1699605057807 */ /* 0x000fe20000000000 */
[----:B------:R-:W-:Y:S02]  /*27c0*/  IMAD.SHL.U32 R4, R6, 0x10, RZ ;  /* 0x0000001006047824 */ /* 0x000fe400078e00ff */
[----:B------:R-:W-:-:S03]  /*27d0*/  IMAD R10, R10, 0x4182bed5, RZ ;  /* 0x4182bed50a0a7824 */ /* 0x000fc600078e02ff */
[----:B------:R-:W-:Y:S01]  /*27e0*/  LOP3.LUT R3, R11, R3, R4, 0x96, !PT ;  /* 0x000000030b037212 */ /* 0x000fe200078e9604 */
[----:B------:R-:W-:Y:S01]  /*27f0*/  IMAD.MOV.U32 R4, RZ, RZ, 0x2f800000 ;  /* 0x2f800000ff047424 */ /* 0x000fe200078e00ff */
[----:B------:R-:W-:Y:S02]  /*2800*/  IADD3 R5, PT, PT, R5, 0x64f0c9, R10 ;  /* 0x0064f0c905057810 */ /* 0x000fe40007ffe00a */
[----:B------:R-:W-:Y:S02]  /*2810*/  LOP3.LUT R3, R3, R6, RZ, 0x3c, !PT ;  /* 0x0000000603037212 */ /* 0x000fe400078e3cff */
[C---:B------:R-:W-:Y:S02]  /*2820*/  IADD3 R6, PT, PT, R5.reuse, 0x587c5, R6 ;  /* 0x000587c505067810 */ /* 0x040fe40007ffe006 */
[----:B------:R-:W-:Y:S01]  /*2830*/  IADD3 R3, PT, PT, R5, 0xb0f8a, R3 ;  /* 0x000b0f8a05037810 */ /* 0x000fe20007ffe003 */
[----:B------:R-:W-:Y:S01]  /*2840*/  IMAD.MOV.U32 R5, RZ, RZ, 0x42c80000 ;  /* 0x42c80000ff057424 */ /* 0x000fe200078e00ff */
[----:B------:R-:W-:-:S02]  /*2850*/  I2FP.F32.U32 R6, R6 ;  /* 0x0000000600067245 */ /* 0x000fc40000201000 */
[----:B------:R-:W-:-:S03]  /*2860*/  I2FP.F32.U32 R3, R3 ;  /* 0x0000000300037245 */ /* 0x000fc60000201000 */
[-C--:B------:R-:W-:Y:S02]  /*2870*/  FFMA R6, R6, R4.reuse, 1.1641532182693481445e-10 ;  /* 0x2f00000006067423 */ /* 0x080fe40000000004 */
[----:B------:R-:W-:Y:S02]  /*2880*/  FFMA R4, R3, R4, 1.1641532182693481445e-10 ;  /* 0x2f00000003047423 */ /* 0x000fe40000000004 */
[-C--:B------:R-:W-:Y:S02]  /*2890*/  FFMA R3, R6, R5.reuse, -50 ;  /* 0xc248000006037423 */ /* 0x080fe40000000005 */
[----:B------:R-:W-:Y:S02]  /*28a0*/  FFMA R5, R4, R5, -50 ;  /* 0xc248000004057423 */ /* 0x000fe40000000005 */
[----:B------:R-:W-:-:S05]  /*28b0*/  FADD R3, R0, R3 ;  /* 0x0000000300037221 */ /* 0x000fca0000000000 */
[----:B------:R-:W-:Y:S01]  /*28c0*/  STG.E desc[UR6][R8.64], R3 ;  /* 0x0000000308007986 */ /* 0x000fe2000c101906 */
[----:B--2---:R-:W-:-:S05]  /*28d0*/  FADD R5, R5, R2 ;  /* 0x0000000205057221 */ /* 0x004fca0000000000 */
[----:B------:R-:W-:Y:S01]  /*28e0*/  STG.E desc[UR6][R8.64+0x4], R5 ;  /* 0x0000040508007986 */ /* 0x000fe2000c101906 */
[----:B------:R-:W-:Y:S05]  /*28f0*/  EXIT ;  /* 0x000000000000794d */ /* 0x000fea0003800000 */
.L_x_12:
        /* <DEDUP_REMOVED lines=16> */
.L_x_31:


//--------------------- .text.sample              --------------------------
	.section	.text.sample,"ax",@progbits
	.align	128
        .global         sample
        .type           sample,@function
        .size           sample,(.L_x_32 - sample)
        .other          sample,@"STO_CUDA_ENTRY STV_DEFAULT"
sample:
.text.sample:
[----:B------:R-:W-:Y:S01]  /*0000*/  LDC R1, c[0x0][0x37c] ;  /* 0x0000df00ff017b82 */ /* 0x000fe20000000800 */
[----:B------:R-:W-:Y:S05]  /*0010*/  EXIT ;  /* 0x000000000000794d */ /* 0x000fea0003800000 */
.L_x_13:
        /* <DEDUP_REMOVED lines=14> */
.L_x_32:


//--------------------- .text.reset               --------------------------
	.section	.text.reset,"ax",@progbits
	.align	128
        .global         reset
        .type           reset,@function
        .size           reset,(.L_x_33 - reset)
        .other          reset,@"STO_CUDA_ENTRY STV_DEFAULT"
reset:
.text.reset:
[----:B------:R-:W0:Y:S01]  /*0000*/  LDC R1, c[0x0][0x37c] ;  /* 0x0000df00ff017b82 */ /* 0x000e220000000800 */
[----:B------:R-:W1:Y:S07]  /*0010*/  S2R R4, SR_TID.X ;  /* 0x0000000000047919 */ /* 0x000e6e0000002100 */
[----:B------:R-:W2:Y:S01]  /*0020*/  S2UR UR6, SR_CTAID.X ;  /* 0x00000000000679c3 */ /* 0x000ea20000002500 */
[----:B------:R-:W2:Y:S01]  /*0030*/  LDCU UR4, c[0x0][0x360] ;  /* 0x00006c00ff0477ac */ /* 0x000ea20008000800 */
[----:B0-----:R-:W-:Y:S01]  /*0040*/  VIADD R1, R1, 0xffffffd0 ;  /* 0xffffffd001017836 */ /* 0x001fe20000000000 */
[----:B------:R-:W-:Y:S01]  /*0050*/  BSSY.RECONVERGENT B0, `(.L_x_14) ;  /* 0x0000269000007945 */ /* 0x000fe20003800200 */
[----:B------:R-:W-:Y:S01]  /*0060*/  IMAD.MOV.U32 R6, RZ, RZ, 0x724a07fe ;  /* 0x724a07feff067424 */ /* 0x000fe200078e00ff */
[----:B------:R-:W0:Y:S01]  /*0070*/  LDCU.64 UR8, c[0x0][0x358] ;  /* 0x00006b00ff0877ac */ /* 0x000e220008000a00 */
[----:B------:R-:W-:-:S02]  /*0080*/  IMAD.MOV.U32 R7, RZ, RZ, -0x60510705 ;  /* 0x9faef8fbff077424 */ /* 0x000fc400078e00ff */
[----:B------:R-:W-:Y:S02]  /*0090*/  IMAD.MOV.U32 R8, RZ, RZ, -0x723681fd ;  /* 0x8dc97e03ff087424 */ /* 0x000fe400078e00ff */
[----:B------:R-:W-:Y:S01]  /*00a0*/  IMAD.MOV.U32 R9, RZ, RZ, -0x75bd8fc ;  /* 0xf8a42704ff097424 */ /* 0x000fe200078e00ff */
[----:B------:R3:W-:Y:S01]  /*00b0*/  STL.64 [R1], R6 ;  /* 0x0000000601007387 */ /* 0x0007e20000100a00 */
[----:B------:R-:W-:Y:S02]  /*00c0*/  IMAD.MOV.U32 R10, RZ, RZ, -0x23270784 ;  /* 0xdcd8f87cff0a7424 */ /* 0x000fe400078e00ff */
[----:B------:R-:W-:Y:S01]  /*00d0*/  IMAD.MOV.U32 R11, RZ, RZ, -0x67549501 ;  /* 0x98ab6affff0b7424 */ /* 0x000fe200078e00ff */
[----:B------:R3:W-:Y:S01]  /*00e0*/  STL.64 [R1+0x8], R8 ;  /* 0x0000080801007387 */ /* 0x0007e20000100a00 */
[----:B------:R-:W-:Y:S02]  /*00f0*/  IMAD.MOV.U32 R0, RZ, RZ, -0x60510705 ;  /* 0x9faef8fbff007424 */ /* 0x000fe400078e00ff */
[----:B------:R-:W-:Y:S01]  /*0100*/  IMAD.MOV.U32 R3, RZ, RZ, -0x75bd8fc ;  /* 0xf8a42704ff037424 */ /* 0x000fe200078e00ff */
[----:B------:R3:W-:Y:S01]  /*0110*/  STL.64 [R1+0x10], R10 ;  /* 0x0000100a01007387 */ /* 0x0007e20000100a00 */
[----:B------:R-:W-:-:S02]  /*0120*/  IMAD.MOV.U32 R2, RZ, RZ, -0x723681fd ;  /* 0x8dc97e03ff027424 */ /* 0x000fc400078e00ff */
[----:B------:R-:W-:Y:S01]  /*0130*/  IMAD.MOV.U32 R5, RZ, RZ, -0x67549501 ;  /* 0x98ab6affff057424 */ /* 0x000fe200078e00ff */
[----:B--2---:R-:W-:-:S06]  /*0140*/  UIMAD UR6, UR6, UR4, URZ ;  /* 0x00000004060672a4 */ /* 0x004fcc000f8e02ff */
[----:B-1----:R-:W-:-:S05]  /*0150*/  VIADD R4, R4, UR6 ;  /* 0x0000000604047c36 */ /* 0x002fca0008000000 */
[----:B------:R-:W-:-:S13]  /*0160*/  ISETP.NE.AND P0, PT, R4, RZ, PT ;  /* 0x000000ff0400720c */ /* 0x000fda0003f05270 */
[----:B0--3--:R-:W-:Y:S05]  /*0170*/  @!P0 BRA `(.L_x_15) ;  /* 0x0000002400588947 */ /* 0x009fea0003800000 */
[--C-:B------:R-:W-:Y:S01]  /*0180*/  SHF.R.S32.HI R7, RZ, 0x1f, R4.reuse ;  /* 0x0000001fff077819 */ /* 0x100fe20000011404 */
[----:B------:R-:W-:Y:S02]  /*0190*/  IMAD.MOV.U32 R12, RZ, RZ, R4 ;  /* 0x000000ffff0c7224 */ /* 0x000fe400078e0004 */
[----:B------:R-:W-:Y:S02]  /*01a0*/  IMAD.MOV.U32 R13, RZ, RZ, RZ ;  /* 0x000000ffff0d7224 */ /* 0x000fe400078e00ff */
[----:B------:R-:W-:Y:S02]  /*01b0*/  IMAD.MOV.U32 R0, RZ, RZ, -0x60510705 ;  /* 0x9faef8fbff007424 */ /* 0x000fe400078e00ff */
[----:B------:R-:W-:Y:S02]  /*01c0*/  IMAD.MOV.U32 R2, RZ, RZ, -0x723681fd ;  /* 0x8dc97e03ff027424 */ /* 0x000fe400078e00ff */
[----:B------:R-:W-:Y:S02]  /*01d0*/  IMAD.MOV.U32 R3, RZ, RZ, -0x75bd8fc ;  /* 0xf8a42704ff037424 */ /* 0x000fe400078e00ff */
[----:B------:R-:W-:-:S07]  /*01e0*/  IMAD.MOV.U32 R5, RZ, RZ, -0x67549501 ;  /* 0x98ab6affff057424 */ /* 0x000fce00078e00ff */
.L_x_24:
[----:B0-----:R-:W-:Y:S01]  /*01f0*/  LOP3.LUT R4, R12, 0x3, RZ, 0xc0, !PT ;  /* 0x000000030c047812 */ /* 0x001fe200078ec0ff */
[----:B------:R-:W-:Y:S03]  /*0200*/  BSSY.RECONVERGENT B1, `(.L_x_16) ;  /* 0x0000247000017945 */ /* 0x000fe60003800200 */
[----:B------:R-:W-:-:S04]  /*0210*/  ISETP.NE.U32.AND P0, PT, R4, RZ, PT ;  /* 0x000000ff0400720c */ /* 0x000fc80003f05070 */
[----:B------:R-:W-:-:S13]  /*0220*/  ISETP.NE.AND.EX P0, PT, RZ, RZ, PT, P0 ;  /* 0x000000ffff00720c */ /* 0x000fda0003f05300 */
[----:B------:R-:W-:Y:S05]  /*0230*/  @!P0 BRA `(.L_x_17) ;  /* 0x00000024000c8947 */ /* 0x000fea0003800000 */
[----:B------:R-:W0:Y:S01]  /*0240*/  LDC.64 R8, c[0x4][RZ] ;  /* 0x01000000ff087b82 */ /* 0x000e220000000a00 */
[----:B------:R-:W-:Y:S01]  /*0250*/  IMAD.MOV.U32 R0, RZ, RZ, RZ ;  /* 0x000000ffff007224 */ /* 0x000fe200078e00ff */
[----:B------:R-:W-:Y:S01]  /*0260*/  CS2R R4, SRZ ;  /* 0x0000000000047805 */ /* 0x000fe2000001ff00 */
[----:B------:R-:W-:Y:S01]  /*0270*/  IMAD.MOV.U32 R6, RZ, RZ, RZ ;  /* 0x000000ffff067224 */ /* 0x000fe200078e00ff */
[----:B------:R-:W-:Y:S01]  /*0280*/  CS2R R2, SRZ ;  /* 0x0000000000027805 */ /* 0x000fe2000001ff00 */
[----:B0-----:R-:W-:-:S07]  /*0290*/  IMAD.WIDE.U32 R8, R13, 0xc80, R8 ;  /* 0x00000c800d087825 */ /* 0x001fce00078e0008 */
.L_x_19:
[----:B------:R-:W-:-:S06]  /*02a0*/  IMAD R14, R6, 0x4, R1 ;  /* 0x00000004060e7824 */ /* 0x000fcc00078e0201 */
[----:B------:R-:W5:Y:S01]  /*02b0*/  LDL R14, [R14+0x4] ;  /* 0x000004000e0e7983 */ /* 0x000f620000100800 */
[----:B------:R-:W-:-:S05]  /*02c0*/  UMOV UR4, URZ ;  /* 0x000000ff00047c82 */ /* 0x000fca0008000000 */
.L_x_18:
[----:B-----5:R-:W-:Y:S01]  /*02d0*/  SHF.R.U32.HI R20, RZ, UR4, R14 ;  /* 0x00000004ff147c19 */ /* 0x020fe2000801160e */
[----:B------:R-:W-:-:S03]  /*02e0*/  IMAD.SHL.U32 R10, R6, 0x20, RZ ;  /* 0x00000020060a7824 */ /* 0x000fc600078e00ff */
[----:B------:R-:W-:Y:S01]  /*02f0*/  LOP3.LUT R11, R20, 0x1, RZ, 0xc0, !PT ;  /* 0x00000001140b7812 */ /* 0x000fe200078ec0ff */
[----:B------:R-:W-:-:S03]  /*0300*/  VIADD R10, R10, UR4 ;  /* 0x000000040a0a7c36 */ /* 0x000fc60008000000 */
[----:B------:R-:W-:Y:S01]  /*0310*/  ISETP.NE.U32.AND P0, PT, R11, 0x1, PT ;  /* 0x000000010b00780c */ /* 0x000fe20003f05070 */
[----:B------:R-:W-:-:S03]  /*0320*/  IMAD R11, R10, 0x5, RZ ;  /* 0x000000050a0b7824 */ /* 0x000fc600078e02ff */
[----:B------:R-:W-:Y:S01]  /*0330*/  R2P PR, R20, 0x7e ;  /* 0x0000007e14007804 */ /* 0x000fe20000000000 */
[----:B------:R-:W-:-:S08]  /*0340*/  IMAD.WIDE.U32 R10, R11, 0x4, R8 ;  /* 0x000000040b0a7825 */ /* 0x000fd000078e0008 */
[----:B------:R-:W2:Y:S04]  /*0350*/  @!P0 LDG.E R15, desc[UR8][R10.64] ;  /* 0x000000080a0f8981 */ /* 0x000ea8000c1e1900 */
[----:B------:R-:W3:Y:S04]  /*0360*/  @!P0 LDG.E R16, desc[UR8][R10.64+0x8] ;  /* 0x000008080a108981 */ /* 0x000ee8000c1e1900 */
[----:B------:R-:W4:Y:S04]  /*0370*/  @P1 LDG.E R21, desc[UR8][R10.64+0x14] ;  /* 0x000014080a151981 */ /* 0x000f28000c1e1900 */
[----:B------:R-:W4:Y:S04]  /*0380*/  @!P0 LDG.E R17, desc[UR8][R10.64+0x4] ;  /* 0x000004080a118981 */ /* 0x000f28000c1e1900 */
[----:B------:R-:W4:Y:S04]  /*0390*/  @!P0 LDG.E R19, desc[UR8][R10.64+0xc] ;  /* 0x00000c080a138981 */ /* 0x000f28000c1e1900 */
[----:B------:R-:W4:Y:S04]  /*03a0*/  @!P0 LDG.E R18, desc[UR8][R10.64+0x10] ;  /* 0x000010080a128981 */ /* 0x000f28000c1e1900 */
[----:B------:R-:W4:Y:S04]  /*03b0*/  @P2 LDG.E R23, desc[UR8][R10.64+0x28] ;  /* 0x000028080a172981 */ /* 0x000f28000c1e1900 */
[----:B------:R-:W4:Y:S04]  /*03c0*/  @P3 LDG.E R25, desc[UR8][R10.64+0x3c] ;  /* 0x00003c080a193981 */ /* 0x000f28000c1e1900 */
[----:B------:R-:W4:Y:S04]  /*03d0*/  @P2 LDG.E R22, desc[UR8][R10.64+0x30] ;  /* 0x000030080a162981 */ /* 0x000f28000c1e1900 */
[----:B------:R-:W4:Y:S04]  /*03e0*/  @P2 LDG.E R24, desc[UR8][R10.64+0x38] ;  /* 0x000038080a182981 */ /* 0x000f28000c1e1900 */
[----:B------:R-:W4:Y:S04]  /*03f0*/  @P4 LDG.E R27, desc[UR8][R10.64+0x50] ;  /* 0x000050080a1b4981 */ /* 0x000f28000c1e1900 */
[----:B------:R-:W4:Y:S04]  /*0400*/  @P5 LDG.E R29, desc[UR8][R10.64+0x64] ;  /* 0x000064080a1d5981 */ /* 0x000f28000c1e1900 */
[----:B------:R-:W4:Y:S01]  /*0410*/  @P5 LDG.E R26, desc[UR8][R10.64+0x6c] ;  /* 0x00006c080a1a5981 */ /* 0x000f22000c1e1900 */
[----:B--2---:R-:W-:-:S03]  /*0420*/  @!P0 LOP3.LUT R0, R0, R15, RZ, 0x3c, !PT ;  /* 0x0000000f00008212 */ /* 0x004fc600078e3cff */
[----:B------:R-:W2:Y:S01]  /*0430*/  @P1 LDG.E R15, desc[UR8][R10.64+0x18] ;  /* 0x000018080a0f1981 */ /* 0x000ea2000c1e1900 */
[----:B---3--:R-:W-:-:S03]  /*0440*/  @!P0 LOP3.LUT R3, R3, R16, RZ, 0x3c, !PT ;  /* 0x0000001003038212 */ /* 0x008fc600078e3cff */
[----:B------:R-:W3:Y:S01]  /*0450*/  @P1 LDG.E R16, desc[UR8][R10.64+0x1c] ;  /* 0x00001c080a101981 */ /* 0x000ee2000c1e1900 */
[----:B----4-:R-:W-:-:S03]  /*0460*/  @P1 LOP3.LUT R0, R0, R21, RZ, 0x3c, !PT ;  /* 0x0000001500001212 */ /* 0x010fc600078e3cff */
[----:B------:R-:W4:Y:S01]  /*0470*/  @P2 LDG.E R21, desc[UR8][R10.64+0x34] ;  /* 0x000034080a152981 */ /* 0x000f22000c1e1900 */
[----:B------:R-:W-:-:S03]  /*0480*/  @!P0 LOP3.LUT R2, R2, R17, RZ, 0x3c, !PT ;  /* 0x0000001102028212 */ /* 0x000fc600078e3cff */
[----:B------:R-:W4:Y:S01]  /*0490*/  @P1 LDG.E R17, desc[UR8][R10.64+0x20] ;  /* 0x000020080a111981 */ /* 0x000f22000c1e1900 */
[----:B------:R-:W-:-:S03]  /*04a0*/  @!P0 LOP3.LUT R4, R4, R19, RZ, 0x3c, !PT ;  /* 0x0000001304048212 */ /* 0x000fc600078e3cff */
[----:B------:R-:W4:Y:S01]  /*04b0*/  @P2 LDG.E R19, desc[UR8][R10.64+0x2c] ;  /* 0x00002c080a132981 */ /* 0x000f22000c1e1900 */
[----:B------:R-:W-:-:S03]  /*04c0*/  @!P0 LOP3.LUT R5, R5, R18, RZ, 0x3c, !PT ;  /* 0x0000001205058212 */ /* 0x000fc600078e3cff */
[----:B------:R-:W4:Y:S01]  /*04d0*/  @P1 LDG.E R18, desc[UR8][R10.64+0x24] ;  /* 0x000024080a121981 */ /* 0x000f22000c1e1900 */
[----:B------:R-:W-:-:S03]  /*04e0*/  @P2 LOP3.LUT R0, R0, R23, RZ, 0x3c, !PT ;  /* 0x0000001700002212 */ /* 0x000fc600078e3cff */
[----:B------:R-:W4:Y:S01]  /*04f0*/  @P3 LDG.E R23, desc[UR8][R10.64+0x40] ;  /* 0x000040080a173981 */ /* 0x000f22000c1e1900 */
[----:B------:R-:W-:Y:S02]  /*0500*/  LOP3.LUT P0, RZ, R20, 0x80, RZ, 0xc0, !PT ;  /* 0x0000008014ff7812 */ /* 0x000fe4000780c0ff */
[----:B------:R-:W-:Y:S02]  /*0510*/  @P3 LOP3.LUT R0, R0, R25, RZ, 0x3c, !PT ;  /* 0x0000001900003212 */ /* 0x000fe400078e3cff */
[----:B------:R-:W4:Y:S01]  /*0520*/  @P6 LDG.E R25, desc[UR8][R10.64+0x78] ;  /* 0x000078080a196981 */ /* 0x000f22000c1e1900 */
[----:B--2---:R-:W-:-:S03]  /*0530*/  @P1 LOP3.LUT R2, R2, R15, RZ, 0x3c, !PT ;  /* 0x0000000f02021212 */ /* 0x004fc600078e3cff */
[----:B------:R-:W2:Y:S01]  /*0540*/  @P3 LDG.E R15, desc[UR8][R10.64+0x48] ;  /* 0x000048080a0f3981 */ /* 0x000ea2000c1e1900 */
[----:B---3--:R-:W-:-:S03]  /*0550*/  @P1 LOP3.LUT R3, R3, R16, RZ, 0x3c, !PT ;  /* 0x0000001003031212 */ /* 0x008fc600078e3cff */
[----:B------:R-:W3:Y:S01]  /*0560*/  @P3 LDG.E R16, desc[UR8][R10.64+0x44] ;  /* 0x000044080a103981 */ /* 0x000ee2000c1e1900 */
[----:B------:R-:W-:-:S03]  /*0570*/  @P2 LOP3.LUT R3, R3, R22, RZ, 0x3c, !PT ;  /* 0x0000001603032212 */ /* 0x000fc600078e3cff */
[----:B------:R-:W3:Y:S01]  /*0580*/  @P4 LDG.E R22, desc[UR8][R10.64+0x58] ;  /* 0x000058080a164981 */ /* 0x000ee2000c1e1900 */
[----:B----4-:R-:W-:-:S03]  /*0590*/  @P1 LOP3.LUT R4, R4, R17, RZ, 0x3c, !PT ;  /* 0x0000001104041212 */ /* 0x010fc600078e3cff */
[----:B------:R-:W4:Y:S01]  /*05a0*/  @P4 LDG.E R17, desc[UR8][R10.64+0x54] ;  /* 0x000054080a114981 */ /* 0x000f22000c1e1900 */
[----:B------:R-:W-:-:S03]  /*05b0*/  @P2 LOP3.LUT R2, R2, R19, RZ, 0x3c, !PT ;  /* 0x0000001302022212 */ /* 0x000fc600078e3cff */
[----:B------:R-:W4:Y:S01]  /*05c0*/  @P4 LDG.E R19, desc[UR8][R10.64+0x5c] ;  /* 0x00005c080a134981 */ /* 0x000f22000c1e1900 */
[----:B------:R-:W-:-:S03]  /*05d0*/  @P1 LOP3.LUT R5, R5, R18, RZ, 0x3c, !PT ;  /* 0x0000001205051212 */ /* 0x000fc600078e3cff */
[----:B------:R-:W4:Y:S01]  /*05e0*/  @P3 LDG.E R18, desc[UR8][R10.64+0x4c] ;  /* 0x00004c080a123981 */ /* 0x000f22000c1e1900 */
[----:B------:R-:W-:Y:S02]  /*05f0*/  @P2 LOP3.LUT R4, R4, R21, RZ, 0x3c, !PT ;  /* 0x0000001504042212 */ /* 0x000fe400078e3cff */
[----:B------:R-:W-:Y:S01]  /*0600*/  @P2 LOP3.LUT R5, R5, R24, RZ, 0x3c, !PT ;  /* 0x0000001805052212 */ /* 0x000fe200078e3cff */
[----:B------:R-:W4:Y:S01]  /*0610*/  @P5 LDG.E R21, desc[UR8][R10.64+0x68] ;  /* 0x000068080a155981 */ /* 0x000f22000c1e1900 */
[----:B------:R-:W-:-:S03]  /*0620*/  @P3 LOP3.LUT R2, R2, R23, RZ, 0x3c, !PT ;  /* 0x0000001702023212 */ /* 0x000fc600078e3cff */
[----:B------:R-:W4:Y:S04]  /*0630*/  @P0 LDG.E R23, desc[UR8][R10.64+0x8c] ;  /* 0x00008c080a170981 */ /* 0x000f28000c1e1900 */
[----:B------:R-:W4:Y:S01]  /*0640*/  @P4 LDG.E R24, desc[UR8][R10.64+0x60] ;  /* 0x000060080a184981 */ /* 0x000f22000c1e1900 */
[----:B------:R-:W-:-:S04]  /*0650*/  @P4 LOP3.LUT R0, R0, R27, RZ, 0x3c, !PT ;  /* 0x0000001b00004212 */ /* 0x000fc800078e3cff */
[----:B------:R-:W-:-:S04]  /*0660*/  @P5 LOP3.LUT R0, R0, R29, RZ, 0x3c, !PT ;  /* 0x0000001d00005212 */ /* 0x000fc800078e3cff */
[----:B------:R-:W-:Y:S02]  /*0670*/  @P6 LOP3.LUT R0, R0, R25, RZ, 0x3c, !PT ;  /* 0x0000001900006212 */ /* 0x000fe400078e3cff */
[----:B--2---:R-:W-:Y:S02]  /*0680*/  @P3 LOP3.LUT R4, R4, R15, RZ, 0x3c, !PT ;  /* 0x0000000f04043212 */ /* 0x004fe400078e3cff */
        /* <DEDUP_REMOVED lines=15> */
[----:B------:R-:W4:Y:S01]  /*0780*/  @P0 LDG.E R21, desc[UR8][R10.64+0x90] ;  /* 0x000090080a150981 */ /* 0x000f22000c1e1900 */
[----:B------:R-:W-:-:S03]  /*0790*/  @P4 LOP3.LUT R5, R5, R24, RZ, 0x3c, !PT ;  /* 0x0000001805054212 */ /* 0x000fc600078e3cff */
[----:B------:R-:W4:Y:S04]  /*07a0*/  @P0 LDG.E R24, desc[UR8][R10.64+0x94] ;  /* 0x000094080a180981 */ /* 0x000f28000c1e1900 */
[----:B------:R-:W4:Y:S01]  /*07b0*/  @P0 LDG.E R23, desc[UR8][R10.64+0x98] ;  /* 0x000098080a170981 */ /* 0x000f22000c1e1900 */
[----:B--2---:R-:W-:Y:S02]  /*07c0*/  @P5 LOP3.LUT R4, R4, R15, RZ, 0x3c, !PT ;  /* 0x0000000f04045212 */ /* 0x004fe400078e3cff */
[----:B---3--:R-:W-:-:S04]  /*07d0*/  @P5 LOP3.LUT R5, R5, R16, RZ, 0x3c, !PT ;  /* 0x0000001005055212 */ /* 0x008fc800078e3cff */
[----:B------:R-:W-:Y:S02]  /*07e0*/  @P6 LOP3.LUT R5, R5, R22, RZ, 0x3c, !PT ;  /* 0x0000001605056212 */ /* 0x000fe400078e3cff */
[----:B----4-:R-:W-:Y:S02]  /*07f0*/  @P6 LOP3.LUT R2, R2, R17, RZ, 0x3c, !PT ;  /* 0x0000001102026212 */ /* 0x010fe400078e3cff */
[----:B------:R-:W-:Y:S02]  /*0800*/  @P6 LOP3.LUT R4, R4, R19, RZ, 0x3c, !PT ;  /* 0x0000001304046212 */ /* 0x000fe400078e3cff */
[----:B------:R-:W-:Y:S02]  /*0810*/  @P6 LOP3.LUT R3, R3, R18, RZ, 0x3c, !PT ;  /* 0x0000001203036212 */ /* 0x000fe400078e3cff */
[----:B------:R-:W-:Y:S02]  /*0820*/  @P0 LOP3.LUT R5, R5, R26, RZ, 0x3c, !PT ;  /* 0x0000001a05050212 */ /* 0x000fe400078e3cff */
[----:B------:R-:W-:-:S02]  /*0830*/  @P0 LOP3.LUT R2, R2, R21, RZ, 0x3c, !PT ;  /* 0x0000001502020212 */ /* 0x000fc400078e3cff */
[----:B------:R-:W-:Y:S02]  /*0840*/  @P0 LOP3.LUT R3, R3, R24, RZ, 0x3c, !PT ;  /* 0x0000001803030212 */ /* 0x000fe400078e3cff */
[----:B------:R-:W-:Y:S02]  /*0850*/  @P0 LOP3.LUT R4, R4, R23, RZ, 0x3c, !PT ;  /* 0x0000001704040212 */ /* 0x000fe400078e3cff */
[----:B------:R-:W-:-:S13]  /*0860*/  R2P PR, R20.B1, 0x7f ;  /* 0x0000007f14007804 */ /* 0x000fda0000001000 */
[----:B------:R-:W2:Y:S04]  /*0870*/  @P0 LDG.E R17, desc[UR8][R10.64+0xa0] ;  /* 0x0000a0080a110981 */ /* 0x000ea8000c1e1900 */
[----:B------:R-:W3:Y:S04]  /*0880*/  @P1 LDG.E R21, desc[UR8][R10.64+0xb4] ;  /* 0x0000b4080a151981 */ /* 0x000ee8000c1e1900 */
[----:B------:R-:W4:Y:S04]  /*0890*/  @P2 LDG.E R23, desc[UR8][R10.64+0xc8] ;  /* 0x0000c8080a172981 */ /* 0x000f28000c1e1900 */
[----:B------:R-:W4:Y:S04]  /*08a0*/  @P3 LDG.E R25, desc[UR8][R10.64+0xdc] ;  /* 0x0000dc080a193981 */ /* 0x000f28000c1e1900 */
[----:B------:R-:W4:Y:S04]  /*08b0*/  @P0 LDG.E R16, desc[UR8][R10.64+0xa8] ;  /* 0x0000a8080a100981 */ /* 0x000f28000c1e1900 */
[----:B------:R-:W4:Y:S04]  /*08c0*/  @P0 LDG.E R19, desc[UR8][R10.64+0xa4] ;  /* 0x0000a4080a130981 */ /* 0x000f28000c1e1900 */
        /* <DEDUP_REMOVED lines=17> */
[----:B------:R-:W-:-:S03]  /*09e0*/  @P0 LOP3.LUT R4, R4, R15, RZ, 0x3c, !PT ;  /* 0x0000000f04040212 */ /* 0x000fc600078e3cff */
[----:B------:R-:W4:Y:S01]  /*09f0*/  @P4 LDG.E R15, desc[UR8][R10.64+0xfc] ;  /* 0x0000fc080a0f4981 */ /* 0x000f22000c1e1900 */
[----:B------:R-:W-:Y:S02]  /*0a00*/  @P0 LOP3.LUT R5, R5, R18, RZ, 0x3c, !PT ;  /* 0x0000001205050212 */ /* 0x000fe400078e3cff */
[----:B------:R-:W-:Y:S01]  /*0a10*/  LOP3.LUT P0, RZ, R20, 0x8000, RZ, 0xc0, !PT ;  /* 0x0000800014ff7812 */ /* 0x000fe2000780c0ff */
[----:B------:R-:W4:Y:S01]  /*0a20*/  @P2 LDG.E R18, desc[UR8][R10.64+0xd8] ;  /* 0x0000d8080a122981 */ /* 0x000f22000c1e1900 */
[----:B------:R-:W-:-:S03]  /*0a30*/  @P1 LOP3.LUT R3, R3, R22, RZ, 0x3c, !PT ;  /* 0x0000001603031212 */ /* 0x000fc600078e3cff */
[----:B------:R-:W4:Y:S01]  /*0a40*/  @P3 LDG.E R20, desc[UR8][R10.64+0xe4] ;  /* 0x0000e4080a143981 */ /* 0x000f22000c1e1900 */
[----:B------:R-:W-:-:S03]  /*0a50*/  @P1 LOP3.LUT R5, R5, R24, RZ, 0x3c, !PT ;  /* 0x0000001805051212 */ /* 0x000fc600078e3cff */
        /* <DEDUP_REMOVED lines=37> */
[----:B------:R-:W-:Y:S01]  /*0cb0*/  UIADD3 UR4, UPT, UPT, UR4, 0x10, URZ ;  /* 0x0000001004047890 */ /* 0x000fe2000fffe0ff */
[----:B------:R-:W-:-:S03]  /*0cc0*/  @P5 LOP3.LUT R4, R4, R19, RZ, 0x3c, !PT ;  /* 0x0000001304045212 */ /* 0x000fc600078e3cff */
[----:B------:R-:W-:Y:S01]  /*0cd0*/  UISETP.NE.AND UP0, UPT, UR4, 0x20, UPT ;  /* 0x000000200400788c */ /* 0x000fe2000bf05270 */
[----:B------:R-:W-:Y:S02]  /*0ce0*/  @P5 LOP3.LUT R3, R3, R18, RZ, 0x3c, !PT ;  /* 0x0000001203035212 */ /* 0x000fe400078e3cff */
[----:B------:R-:W-:Y:S02]  /*0cf0*/  @P5 LOP3.LUT R5, R5, R20, RZ, 0x3c, !PT ;  /* 0x0000001405055212 */ /* 0x000fe400078e3cff */
[----:B------:R-:W-:Y:S02]  /*0d00*/  @P6 LOP3.LUT R3, R3, R22, RZ, 0x3c, !PT ;  /* 0x0000001603036212 */ /* 0x000fe400078e3cff */
[----:B------:R-:W-:Y:S02]  /*0d10*/  @P6 LOP3.LUT R5, R5, R24, RZ, 0x3c, !PT ;  /* 0x0000001805056212 */ /* 0x000fe400078e3cff */
[----:B------:R-:W-:Y:S02]  /*0d20*/  @P0 LOP3.LUT R0, R0, R27, RZ, 0x3c, !PT ;  /* 0x0000001b00000212 */ /* 0x000fe400078e3cff */
[----:B------:R-:W-:-:S02]  /*0d30*/  @P0 LOP3.LUT R5, R5, R26, RZ, 0x3c, !PT ;  /* 0x0000001a05050212 */ /* 0x000fc400078e3cff */
[----:B--2---:R-:W-:-:S04]  /*0d40*/  @P5 LOP3.LUT R2, R2, R17, RZ, 0x3c, !PT ;  /* 0x0000001102025212 */ /* 0x004fc800078e3cff */
[----:B---3--:R-:W-:-:S04]  /*0d50*/  @P6 LOP3.LUT R2, R2, R21, RZ, 0x3c, !PT ;  /* 0x0000001502026212 */ /* 0x008fc800078e3cff */
[----:B----4-:R-:W-:Y:S02]  /*0d60*/  @P0 LOP3.LUT R2, R2, R23, RZ, 0x3c, !PT ;  /* 0x0000001702020212 */ /* 0x010fe400078e3cff */
[----:B------:R-:W-:-:S04]  /*0d70*/  @P6 LOP3.LUT R4, R4, R15, RZ, 0x3c, !PT ;  /* 0x0000000f04046212 */ /* 0x000fc800078e3cff */
[----:B------:R-:W-:Y:S02]  /*0d80*/  @P0 LOP3.LUT R4, R4, R25, RZ, 0x3c, !PT ;  /* 0x0000001904040212 */ /* 0x000fe400078e3cff */
[----:B------:R-:W-:Y:S01]  /*0d90*/  @P0 LOP3.LUT R3, R3, R16, RZ, 0x3c, !PT ;  /* 0x0000001003030212 */ /* 0x000fe200078e3cff */
[----:B------:R-:W-:Y:S06]  /*0da0*/  BRA.U UP0, `(.L_x_18) ;  /* 0xfffffff500487547 */ /* 0x000fec000b83ffff */
[----:B------:R-:W-:-:S05]  /*0db0*/  VIADD R6, R6, 0x1 ;  /* 0x0000000106067836 */ /* 0x000fca0000000000 */
[----:B------:R-:W-:-:S13]  /*0dc0*/  ISETP.NE.AND P0, PT, R6, 0x5, PT ;  /* 0x000000050600780c */ /* 0x000fda0003f05270 */
[----:B------:R-:W-:Y:S05]  /*0dd0*/  @P0 BRA `(.L_x_19) ;  /* 0xfffffff400300947 */ /* 0x000fea000383ffff */
[----:B------:R-:W-:Y:S01]  /*0de0*/  LOP3.LUT R6, R12, 0x3, RZ, 0xc0, !PT ;  /* 0x000000030c067812 */ /* 0x000fe200078ec0ff */
[----:B------:R0:W-:Y:S03]  /*0df0*/  STL.64 [R1+0x10], R4 ;  /* 0x0000100401007387 */ /* 0x0001e60000100a00 */
[----:B------:R-:W-:Y:S01]  /*0e00*/  ISETP.NE.U32.AND P0, PT, R6, 0x1, PT ;  /* 0x000000010600780c */ /* 0x000fe20003f05070 */
[----:B------:R0:W-:Y:S03]  /*0e10*/  STL [R1+0x4], R0 ;  /* 0x0000040001007387 */ /* 0x0001e60000100800 */
[----:B------:R-:W-:Y:S01]  /*0e20*/  ISETP.NE.AND.EX P0, PT, RZ, RZ, PT, P0 ;  /* 0x000000ffff00720c */ /* 0x000fe20003f05300 */
[----:B------:R0:W-:-:S12]  /*0e30*/  STL.64 [R1+0x8], R2 ;  /* 0x0000080201007387 */ /* 0x0001d80000100a00 */
[----:B0-----:R-:W-:Y:S05]  /*0e40*/  @!P0 BRA `(.L_x_17) ;  /* 0x0000001800088947 */ /* 0x001fea0003800000 */
[----:B------:R-:W-:Y:S01]  /*0e50*/  UMOV UR4, URZ ;  /* 0x000000ff00047c82 */ /* 0x000fe20008000000 */
[----:B------:R-:W-:Y:S01]  /*0e60*/  UMOV UR5, URZ ;  /* 0x000000ff00057c82 */ /* 0x000fe20008000000 */
[----:B------:R-:W-:Y:S02]  /*0e70*/  IMAD.MOV.U32 R0, RZ, RZ, RZ ;  /* 0x000000ffff007224 */ /* 0x000fe400078e00ff */
[----:B------:R-:W-:Y:S02]  /*0e80*/  IMAD.MOV.U32 R6, RZ, RZ, RZ ;  /* 0x000000ffff067224 */ /* 0x000fe400078e00ff */
[----:B------:R-:W-:Y:S02]  /*0e90*/  IMAD.MOV.U32 R4, RZ, RZ, RZ ;  /* 0x000000ffff047224 */ /* 0x000fe400078e00ff */
[----:B------:R-:W-:Y:S02]  /*0ea0*/  IMAD.U32 R5, RZ, RZ, UR4 ;  /* 0x00000004ff057e24 */ /* 0x000fe4000f8e00ff */
[----:B------:R-:W-:-:S02]  /*0eb0*/  IMAD.U32 R3, RZ, RZ, UR4 ;  /* 0x00000004ff037e24 */ /* 0x000fc4000f8e00ff */
[----:B------:R-:W-:-:S07]  /*0ec0*/  IMAD.U32 R2, RZ, RZ, UR5 ;  /* 0x00000005ff027e24 */ /* 0x000fce000f8e00ff */
.L_x_21:
[----:B------:R-:W-:-:S06]  /*0ed0*/  IMAD R14, R6, 0x4, R1 ;  /* 0x00000004060e7824 */ /* 0x000fcc00078e0201 */
[----:B------:R-:W5:Y:S01]  /*0ee0*/  LDL R14, [R14+0x4] ;  /* 0x000004000e0e7983 */ /* 0x000f620000100800 */
[----:B------:R-:W-:-:S05]  /*0ef0*/  UMOV UR4, URZ ;  /* 0x000000ff00047c82 */ /* 0x000fca0008000000 */
.L_x_20:
        /* <DEDUP_REMOVED lines=178> */
[----:B------:R0:W-:Y:S03]  /*1a20*/  STL [R1+0x4], R0 ;  /* 0x0000040001007387 */ /* 0x0001e60000100800 */
[----:B------:R-:W-:Y:S01]  /*1a30*/  ISETP.NE.U32.AND P0, PT, R6, 0x3, PT ;  /* 0x000000030600780c */ /* 0x000fe20003f05070 */
[----:B------:R0:W-:Y:S03]  /*1a40*/  STL.64 [R1+0x8], R2 ;  /* 0x0000080201007387 */ /* 0x0001e60000100a00 */
[----:B------:R-:W-:Y:S01]  /*1a50*/  ISETP.NE.AND.EX P0, PT, RZ, RZ, PT, P0 ;  /* 0x000000ffff00720c */ /* 0x000fe20003f05300 */
[----:B------:R0:W-:-:S12]  /*1a60*/  STL.64 [R1+0x10], R4 ;  /* 0x0000100401007387 */ /* 0x0001d80000100a00 */
[----:B0-----:R-:W-:Y:S05]  /*1a70*/  @P0 BRA `(.L_x_17) ;  /* 0x0000000800fc0947 */ /* 0x001fea0003800000 */
        /* <DEDUP_REMOVED lines=8> */
.L_x_23:
[----:B------:R-:W-:-:S06]  /*1b00*/  IMAD R14, R6, 0x4, R1 ;  /* 0x00000004060e7824 */ /* 0x000fcc00078e0201 */
[----:B------:R-:W5:Y:S01]  /*1b10*/  LDL R14, [R14+0x4] ;  /* 0x000004000e0e7983 */ /* 0x000f620000100800 */
[----:B------:R-:W-:-:S05]  /*1b20*/  UMOV UR4, URZ ;  /* 0x000000ff00047c82 */ /* 0x000fca0008000000 */
.L_x_22:
        /* <DEDUP_REMOVED lines=180> */
.L_x_17:
[----:B------:R-:W-:Y:S05]  /*2670*/  BSYNC.RECONVERGENT B1 ;  /* 0x0000000000017941 */ /* 0x000fea0003800200 */
.L_x_16:
[C---:B------:R-:W-:Y:S01]  /*2680*/  ISETP.GT.U32.AND P0, PT, R12.reuse, 0x3, PT ;  /* 0x000000030c00780c */ /* 0x040fe20003f04070 */
[----:B------:R-:W-:Y:S01]  /*2690*/  VIADD R13, R13, 0x1 ;  /* 0x000000010d0d7836 */ /* 0x000fe20000000000 */
[--C-:B------:R-:W-:Y:S02]  /*26a0*/  SHF.R.U64 R12, R12, 0x2, R7.reuse ;  /* 0x000000020c0c7819 */ /* 0x100fe40000001207 */
[----:B------:R-:W-:Y:S02]  /*26b0*/  ISETP.GT.U32.AND.EX P0, PT, R7, RZ, PT, P0 ;  /* 0x000000ff0700720c */ /* 0x000fe40003f04100 */
[----:B------:R-:W-:-:S11]  /*26c0*/  SHF.R.U32.HI R7, RZ, 0x2, R7 ;  /* 0x00000002ff077819 */ /* 0x000fd60000011607 */
[----:B------:R-:W-:Y:S05]  /*26d0*/  @P0 BRA `(.L_x_24) ;  /* 0xffffffd800c40947 */ /* 0x000fea000383ffff */
.L_x_15:
[----:B------:R-:W-:Y:S05]  /*26e0*/  BSYNC.RECONVERGENT B0 ;  /* 0x0000000000007941 */ /* 0x000fea0003800200 */
.L_x_14:
[----:B0-----:R-:W0:Y:S01]  /*26f0*/  S2R R4, SR_TID.X ;  /* 0x0000000000047919 */ /* 0x001e220000002100 */
[----:B------:R-:W0:Y:S01]  /*2700*/  LDCU UR5, c[0x0][0x390] ;  /* 0x00007200ff0577ac */ /* 0x000e220008000800 */
[----:B------:R-:W1:Y:S01]  /*2710*/  LDC.64 R6, c[0x0][0x388] ;  /* 0x0000e200ff067b82 */ /* 0x000e620000000a00 */
[----:B------:R-:W-:Y:S01]  /*2720*/  BSSY.RECONVERGENT B0, `(.L_x_25) ;  /* 0x000006e000007945 */ /* 0x000fe20003800200 */
[C---:B0-----:R-:W-:Y:S01]  /*2730*/  ISETP.GE.U32.AND P0, PT, R4.reuse, UR5, PT ;  /* 0x0000000504007c0c */ /* 0x041fe2000bf06070 */
[----:B------:R-:W-:-:S04]  /*2740*/  VIADD R9, R4, UR6 ;  /* 0x0000000604097c36 */ /* 0x000fc80008000000 */
[----:B------:R-:W-:-:S04]  /*2750*/  IMAD.SHL.U32 R9, R9, 0x4, RZ ;  /* 0x0000000409097824 */ /* 0x000fc800078e00ff */
[----:B-1----:R-:W-:-:S04]  /*2760*/  IMAD.WIDE R6, R9, 0x4, R6 ;  /* 0x0000000409067825 */ /* 0x002fc800078e0206 */
[----:B------:R-:W-:Y:S05]  /*2770*/  @P0 BRA `(.L_x_26) ;  /* 0x0000000000940947 */ /* 0x000fea0003800000 */
[----:B------:R-:W-:Y:S01]  /*2780*/  SHF.R.U32.HI R9, RZ, 0x2, R0 ;  /* 0x00000002ff097819 */ /* 0x000fe20000011600 */
[----:B------:R-:W-:Y:S01]  /*2790*/  IMAD.MOV.U32 R13, RZ, RZ, 0x45bb8000 ;  /* 0x45bb8000ff0d7424 */ /* 0x000fe200078e00ff */
[----:B------:R-:W-:Y:S02]  /*27a0*/  SHF.R.U32.HI R11, RZ, 0x2, R2 ;  /* 0x00000002ff0b7819 */ /* 0x000fe40000011602 */
[----:B------:R-:W-:Y:S01]  /*27b0*/  LOP3.LUT R9, R9, R0, RZ, 0x3c, !PT ;  /* 0x0000000009097212 */ /* 0x000fe200078e3cff */
[----:B------:R-:W-:Y:S01]  /*27c0*/  IMAD.SHL.U32 R0, R5, 0x10, RZ ;  /* 0x0000001005007824 */ /* 0x000fe200078e00ff */
[----:B------:R-:W-:-:S03]  /*27d0*/  LOP3.LUT R11, R11, R2, RZ, 0x3c, !PT ;  /* 0x000000020b0b7212 */ /* 0x000fc600078e3cff */
[----:B------:R-:W-:-:S05]  /*27e0*/  IMAD.SHL.U32 R4, R9, 0x2, RZ ;  /* 0x0000000209047824 */ /* 0x000fca00078e00ff */
[----:B------:R-:W-:Y:S01]  /*27f0*/  LOP3.LUT R0, R9, R4, R0, 0x96, !PT ;  /* 0x0000000409007212 */ /* 0x000fe200078e9600 */
[----:B------:R-:W-:Y:S02]  /*2800*/  IMAD.SHL.U32 R4, R11, 0x2, RZ ;  /* 0x000000020b047824 */ /* 0x000fe400078e00ff */
[----:B------:R-:W-:Y:S01]  /*2810*/  IMAD.MOV.U32 R9, RZ, RZ, 0x2f800000 ;  /* 0x2f800000ff097424 */ /* 0x000fe200078e00ff */
[----:B------:R-:W-:-:S05]  /*2820*/  LOP3.LUT R0, R0, R5, RZ, 0x3c, !PT ;  /* 0x0000000500007212 */ /* 0x000fca00078e3cff */
[----:B------:R-:W-:-:S05]  /*2830*/  IMAD.SHL.U32 R2, R0, 0x10, RZ ;  /* 0x0000001000027824 */ /* 0x000fca00078e00ff */
[----:B------:R-:W-:Y:S02]  /*2840*/  LOP3.LUT R11, R11, R4, R2, 0x96, !PT ;  /* 0x000000040b0b7212 */ /* 0x000fe400078e9602 */
[----:B------:R-:W-:Y:S02]  /*2850*/  SHF.R.U32.HI R2, RZ, 0x2, R3 ;  /* 0x00000002ff027819 */ /* 0x000fe40000011603 */
[----:B------:R-:W-:Y:S01]  /*2860*/  LOP3.LUT R11, R11, R0, RZ, 0x3c, !PT ;  /* 0x000000000b0b7212 */ /* 0x000fe200078e3cff */
[----:B------:R-:W-:Y:S01]  /*2870*/  VIADD R0, R0, 0x724f8fc3 ;  /* 0x724f8fc300007836 */ /* 0x000fe20000000000 */
[----:B------:R-:W-:Y:S01]  /*2880*/  LOP3.LUT R4, R2, R3, RZ, 0x3c, !PT ;  /* 0x0000000302047212 */ /* 0x000fe200078e3cff */
[----:B------:R-:W-:Y:S02]  /*2890*/  IMAD.MOV.U32 R3, RZ, RZ, 0x460ca000 ;  /* 0x460ca000ff037424 */ /* 0x000fe400078e00ff */
[----:B------:R-:W-:Y:S01]  /*28a0*/  VIADD R2, R11, 0x72551788 ;  /* 0x725517880b027836 */ /* 0x000fe20000000000 */
[----:B------:R-:W-:Y:S01]  /*28b0*/  I2FP.F32.U32 R0, R0 ;  /* 0x0000000000007245 */ /* 0x000fe20000201000 */
[----:B------:R-:W-:-:S02]  /*28c0*/  IMAD.SHL.U32 R8, R4, 0x2, RZ ;  /* 0x0000000204087824 */ /* 0x000fc400078e00ff */
[----:B------:R-:W-:Y:S01]  /*28d0*/  IMAD.SHL.U32 R5, R11, 0x10, RZ ;  /* 0x000000100b057824 */ /* 0x000fe200078e00ff */
[----:B------:R-:W-:Y:S01]  /*28e0*/  I2FP.F32.U32 R2, R2 ;  /* 0x0000000200027245 */ /* 0x000fe20000201000 */
[----:B------:R-:W-:-:S03]  /*28f0*/  FFMA R0, R0, R9, 1.1641532182693481445e-10 ;  /* 0x2f00000000007423 */ /* 0x000fc60000000009 */
[----:B------:R-:W-:Y:S01]  /*2900*/  LOP3.LUT R8, R4, R8, R5, 0x96, !PT ;  /* 0x0000000804087212 */ /* 0x000fe200078e9605 */
[----:B------:R-:W-:Y:S01]  /*2910*/  FFMA R2, R2, R9, 1.1641532182693481445e-10 ;  /* 0x2f00000002027423 */ /* 0x000fe20000000009 */
[----:B------:R-:W-:Y:S02]  /*2920*/  FFMA R3, R0, R3, -4500 ;  /* 0xc58ca00000037423 */ /* 0x000fe40000000003 */
[----:B------:R-:W-:Y:S01]  /*2930*/  LOP3.LUT R8, R8, R11, RZ, 0x3c, !PT ;  /* 0x0000000b08087212 */ /* 0x000fe200078e3cff */
[----:B------:R-:W-:Y:S01]  /*2940*/  FFMA R5, R2, R13, -3000 ;  /* 0xc53b800002057423 */ /* 0x000fe2000000000d */
[----:B------:R-:W-:Y:S01]  /*2950*/  IMAD.MOV.U32 R11, RZ, RZ, 0x40c90fdb ;  /* 0x40c90fdbff0b7424 */ /* 0x000fe200078e00ff */
[----:B------:R0:W-:Y:S02]  /*2960*/  STG.E desc[UR8][R6.64], R3 ;  /* 0x0000000306007986 */ /* 0x0001e4000c101908 */
[----:B------:R-:W-:Y:S02]  /*2970*/  VIADD R8, R8, 0x725a9f4d ;  /* 0x725a9f4d08087836 */ /* 0x000fe40000000000 */
[----:B------:R0:W-:Y:S03]  /*2980*/  STG.E desc[UR8][R6.64+0x4], R5 ;  /* 0x0000040506007986 */ /* 0x0001e6000c101908 */
[----:B------:R-:W-:-:S05]  /*2990*/  I2FP.F32.U32 R8, R8 ;  /* 0x0000000800087245 */ /* 0x000fca0000201000 */
[----:B------:R-:W-:-:S04]  /*29a0*/  FFMA R8, R8, R9, 1.1641532182693481445e-10 ;  /* 0x2f00000008087423 */ /* 0x000fc80000000009 */
[----:B------:R-:W-:Y:S01]  /*29b0*/  FFMA R9, R8, R11, -3.1415927410125732422 ;  /* 0xc0490fdb08097423 */ /* 0x000fe2000000000b */
[----:B0-----:R-:W-:Y:S06]  /*29c0*/  BRA `(.L_x_27) ;  /* 0x00000004000c7947 */ /* 0x001fec0003800000 */
.L_x_26:
[----:B------:R-:W0:Y:S02]  /*29d0*/  LDCU UR4, c[0x0][0x394] ;  /* 0x00007280ff0477ac */ /* 0x000e240008000800 */
[----:B0-----:R-:W-:-:S06]  /*29e0*/  UIADD3 UR4, UPT, UPT, UR5, UR4, URZ ;  /* 0x0000000405047290 */ /* 0x001fcc000fffe0ff */
[----:B------:R-:W-:-:S13]  /*29f0*/  ISETP.GE.U32.AND P0, PT, R4, UR4, PT ;  /* 0x0000000404007c0c */ /* 0x000fda000bf06070 */
[----:B------:R-:W-:Y:S05]  /*2a00*/  @P0 BRA `(.L_x_28) ;  /* 0x0000000000940947 */ /* 0x000fea0003800000 */
[----:B------:R-:W-:Y:S02]  /*2a10*/  SHF.R.U32.HI R9, RZ, 0x2, R0 ;  /* 0x00000002ff097819 */ /* 0x000fe40000011600 */
        /* <DEDUP_REMOVED lines=8> */
[----:B------:R-:W-:Y:S01]  /*2aa0*/  LOP3.LUT R0, R0, R5, RZ, 0x3c, !PT ;  /* 0x0000000500007212 */ /* 0x000fe200078e3cff */
[----:B------:R-:W-:-:S04]  /*2ab0*/  IMAD.MOV.U32 R5, RZ, RZ, 0x460ca000 ;  /* 0x460ca000ff057424 */ /* 0x000fc800078e00ff */
        /* <DEDUP_REMOVED lines=26> */
.L_x_28:
[----:B------:R-:W-:Y:S02]  /*2c60*/  SHF.R.U32.HI R3, RZ, 0x2, R0 ;  /* 0x00000002ff037819 */ /* 0x000fe40000011600 */
[----:B------:R-:W-:Y:S02]  /*2c70*/  SHF.R.U32.HI R9, RZ, 0x2, R2 ;  /* 0x00000002ff097819 */ /* 0x000fe40000011602 */
[----:B------:R-:W-:Y:S01]  /*2c80*/  LOP3.LUT R3, R3, R0, RZ, 0x3c, !PT ;  /* 0x0000000003037212 */ /* 0x000fe200078e3cff */
[----:B------:R-:W-:Y:S01]  /*2c90*/  IMAD.SHL.U32 R0, R5, 0x10, RZ ;  /* 0x0000001005007824 */ /* 0x000fe200078e00ff */
[----:B------:R-:W-:-:S03]  /*2ca0*/  LOP3.LUT R9, R9, R2, RZ, 0x3c, !PT ;  /* 0x0000000209097212 */ /* 0x000fc600078e3cff */
[----:B------:R-:W-:-:S05]  /*2cb0*/  IMAD.SHL.U32 R4, R3, 0x2, RZ ;  /* 0x0000000203047824 */ /* 0x000fca00078e00ff */
[----:B------:R-:W-:Y:S01]  /*2cc0*/  LOP3.LUT R0, R3, R4, R0, 0x96, !PT ;  /* 0x0000000403007212 */ /* 0x000fe200078e9600 */
[----:B------:R-:W-:-:S03]  /*2cd0*/  IMAD.SHL.U32 R3, R9, 0x2, RZ ;  /* 0x0000000209037824 */ /* 0x000fc600078e00ff */
[----:B------:R-:W-:Y:S01]  /*2ce0*/  LOP3.LUT R0, R0, R5, RZ, 0x3c, !PT ;  /* 0x0000000500007212 */ /* 0x000fe200078e3cff */
[----:B------:R-:W-:-:S04]  /*2cf0*/  IMAD.MOV.U32 R5, RZ, RZ, 0x460ca000 ;  /* 0x460ca000ff057424 */ /* 0x000fc800078e00ff */
[----:B------:R-:W-:-:S05]  /*2d00*/  IMAD.SHL.U32 R2, R0, 0x10, RZ ;  /* 0x0000001000027824 */ /* 0x000fca00078e00ff */
[----:B------:R-:W-:Y:S01]  /*2d10*/  LOP3.LUT R3, R9, R3, R2, 0x96, !PT ;  /* 0x0000000309037212 */ /* 0x000fe200078e9602 */
[----:B------:R-:W-:-:S03]  /*2d20*/  IMAD.MOV.U32 R9, RZ, RZ, 0x45bb8000 ;  /* 0x45bb8000ff097424 */ /* 0x000fc600078e00ff */
[----:B------:R-:W-:Y:S01]  /*2d30*/  LOP3.LUT R3, R3, R0, RZ, 0x3c, !PT ;  /* 0x0000000003037212 */ /* 0x000fe200078e3cff */
[----:B------:R-:W-:-:S04]  /*2d40*/  VIADD R0, R0, 0x724f8fc3 ;  /* 0x724f8fc300007836 */ /* 0x000fc80000000000 */
[----:B------:R-:W-:Y:S01]  /*2d50*/  VIADD R2, R3, 0x72551788 ;  /* 0x7255178803027836 */ /* 0x000fe20000000000 */
[----:B------:R-:W-:Y:S01]  /*2d60*/  I2FP.F32.U32 R0, R0 ;  /* 0x0000000000007245 */ /* 0x000fe20000201000 */
[----:B------:R-:W-:-:S03]  /*2d70*/  IMAD.MOV.U32 R3, RZ, RZ, 0x2f800000 ;  /* 0x2f800000ff037424 */ /* 0x000fc600078e00ff */
[----:B------:R-:W-:Y:S01]  /*2d80*/  I2FP.F32.U32 R2, R2 ;  /* 0x0000000200027245 */ /* 0x000fe20000201000 */
[----:B------:R-:W-:-:S04]  /*2d90*/  FFMA R0, R0, R3, 1.1641532182693481445e-10 ;  /* 0x2f00000000007423 */ /* 0x000fc80000000003 */
[----:B------:R-:W-:Y:S01]  /*2da0*/  FFMA R2, R2, R3, 1.1641532182693481445e-10 ;  /* 0x2f00000002027423 */ /* 0x000fe20000000003 */
[----:B------:R-:W-:-:S03]  /*2db0*/  FFMA R5, R0, R5, -4500 ;  /* 0xc58ca00000057423 */ /* 0x000fc60000000005 */
[----:B------:R-:W-:Y:S01]  /*2dc0*/  FFMA R3, R2, R9, -3000 ;  /* 0xc53b800002037423 */ /* 0x000fe20000000009 */
[----:B------:R-:W-:Y:S01]  /*2dd0*/  IMAD.MOV.U32 R9, RZ, RZ, RZ ;  /* 0x000000ffff097224 */ /* 0x000fe200078e00ff */
[----:B------:R0:W-:Y:S04]  /*2de0*/  STG.E desc[UR8][R6.64], R5 ;  /* 0x0000000506007986 */ /* 0x0001e8000c101908 */
[----:B------:R0:W-:Y:S02]  /*2df0*/  STG.E desc[UR8][R6.64+0x4], R3 ;  /* 0x0000040306007986 */ /* 0x0001e4000c101908 */
.L_x_27:
[----:B------:R-:W-:Y:S05]  /*2e00*/  BSYNC.RECONVERGENT B0 ;  /* 0x0000000000007941 */ /* 0x000fea0003800200 */
.L_x_25:
[----:B------:R-:W-:Y:S04]  /*2e10*/  STG.E desc[UR8][R6.64+0x8], R9 ;  /* 0x0000080906007986 */ /* 0x000fe8000c101908 */
[----:B------:R-:W-:Y:S01]  /*2e20*/  STG.E desc[UR8][R6.64+0xc], RZ ;  /* 0x00000cff06007986 */ /* 0x000fe2000c101908 */
[----:B------:R-:W-:Y:S05]  /*2e30*/  EXIT ;  /* 0x000000000000794d */ /* 0x000fea0003800000 */
.L_x_29:
        /* <DEDUP_REMOVED lines=12> */
.L_x_33:


//--------------------- .nv.global.init           --------------------------
	.section	.nv.global.init,"aw",@progbits
	.align	4
.nv.global.init:
	.type		mrg32k3aM1SubSeq,@object
	.size		mrg32k3aM1SubSeq,(mrg32k3aM2SubSeq - mrg32k3aM1SubSeq)
mrg32k3aM1SubSeq:
        /*0000*/ 	.byte	0x0b, 0xcc, 0xee, 0x04, 0x73, 0x29, 0x8b, 0x6f, 0xf6, 0x53, 0x03, 0xf6, 0x23, 0xf6, 0xea, 0xda
        /* <DEDUP_REMOVED lines=125> */
	.type		mrg32k3aM2SubSeq,@object
	.size		mrg32k3aM2SubSeq,(mrg32k3aM1 - mrg32k3aM2SubSeq)
mrg32k3aM2SubSeq:
        /* <DEDUP_REMOVED lines=126> */
	.type		mrg32k3aM1,@object
	.size		mrg32k3aM1,(mrg32k3aM1Seq - mrg32k3aM1)
mrg32k3aM1:
        /* <DEDUP_REMOVED lines=144> */
	.type		mrg32k3aM1Seq,@object
	.size		mrg32k3aM1Seq,(mrg32k3aM2 - mrg32k3aM1Seq)
mrg32k3aM1Seq:
        /* <DEDUP_REMOVED lines=144> */
	.type		mrg32k3aM2,@object
	.size		mrg32k3aM2,(mrg32k3aM2Seq - mrg32k3aM2)
mrg32k3aM2:
        /* <DEDUP_REMOVED lines=144> */
	.type		mrg32k3aM2Seq,@object
	.size		mrg32k3aM2Seq,(precalc_xorwow_matrix - mrg32k3aM2Seq)
mrg32k3aM2Seq:
        /* <DEDUP_REMOVED lines=144> */
	.type		precalc_xorwow_matrix,@object
	.size		precalc_xorwow_matrix,(precalc_xorwow_offset_matrix - precalc_xorwow_matrix)
precalc_xorwow_matrix:
        /* <DEDUP_REMOVED lines=6400> */
	.type		precalc_xorwow_offset_matrix,@object
	.size		precalc_xorwow_offset_matrix,(.L_1 - precalc_xorwow_offset_matrix)
precalc_xorwow_offset_matrix:
        /* <DEDUP_REMOVED lines=6400> */
.L_1:


//--------------------- .nv.shared.reserved.0     --------------------------
	.section	.nv.shared.reserved.0,"aw",@nobits
	.weak		__nv_reservedSMEM_offset_0_alias
	.size		__nv_reservedSMEM_offset_0_alias, 0, 64
	.other		__nv_reservedSMEM_offset_0_alias,@"STO_CUDA_RESERVED_SHARED STV_DEFAULT"
__nv_reservedSMEM_offset_0_alias:
	.zero		0
	.zero		64


//--------------------- .nv.constant0.test        --------------------------
	.section	.nv.constant0.test,"a",@progbits
	.sectionflags	@""
	.align	4
.nv.constant0.test:
	.zero		896


//--------------------- .nv.constant0.step        --------------------------
	.section	.nv.constant0.step,"a",@progbits
	.sectionflags	@""
	.align	4
.nv.constant0.step:
	.zero		960


//--------------------- .nv.constant0.sample      --------------------------
	.section	.nv.constant0.sample,"a",@progbits
	.sectionflags	@""
	.align	4
.nv.constant0.sample:
	.zero		904


//--------------------- .nv.constant0.reset       --------------------------
	.section	.nv.constant0.reset,"a",@progbits
	.sectionflags	@""
	.align	4
.nv.constant0.reset:
	.zero		920


//--------------------- SYMBOLS --------------------------

	.type		.nv.reservedSmem.offset0,@object
	.size		.nv.reservedSmem.offset0,0x4
